//
// Generated by NVIDIA NVVM Compiler
//
// Compiler Build ID: CL-36424714
// Cuda compilation tools, release 13.0, V13.0.88
// Based on NVVM 20.0.0
//

.version 9.0
.target sm_100
.address_size 64

	// .globl	_Z28precompute_gmul_table_aes128v
.global .align 4 .b8 precalc_xorwow_matrix[102400];
.global .align 4 .b8 precalc_xorwow_offset_matrix[102400];
.global .align 4 .b8 mrg32k3aM1[2304];
.global .align 4 .b8 mrg32k3aM2[2304];
.global .align 4 .b8 mrg32k3aM1SubSeq[2016];
.global .align 4 .b8 mrg32k3aM2SubSeq[2016];
.global .align 4 .b8 mrg32k3aM1Seq[2304];
.global .align 4 .b8 mrg32k3aM2Seq[2304];
.const .align 8 .b8 __cr_lgamma_table[72];
.global .align 1 .b8 gmul_table[65536];
.const .align 1 .b8 const_sBox[256] = {99, 124, 119, 123, 242, 107, 111, 197, 48, 1, 103, 43, 254, 215, 171, 118, 202, 130, 201, 125, 250, 89, 71, 240, 173, 212, 162, 175, 156, 164, 114, 192, 183, 253, 147, 38, 54, 63, 247, 204, 52, 165, 229, 241, 113, 216, 49, 21, 4, 199, 35, 195, 24, 150, 5, 154, 7, 18, 128, 226, 235, 39, 178, 117, 9, 131, 44, 26, 27, 110, 90, 160, 82, 59, 214, 179, 41, 227, 47, 132, 83, 209, 0, 237, 32, 252, 177, 91, 106, 203, 190, 57, 74, 76, 88, 207, 208, 239, 170, 251, 67, 77, 51, 133, 69, 249, 2, 127, 80, 60, 159, 168, 81, 163, 64, 143, 146, 157, 56, 245, 188, 182, 218, 33, 16, 255, 243, 210, 205, 12, 19, 236, 95, 151, 68, 23, 196, 167, 126, 61, 100, 93, 25, 115, 96, 129, 79, 220, 34, 42, 144, 136, 70, 238, 184, 20, 222, 94, 11, 219, 224, 50, 58, 10, 73, 6, 36, 92, 194, 211, 172, 98, 145, 149, 228, 121, 231, 200, 55, 109, 141, 213, 78, 169, 108, 86, 244, 234, 101, 122, 174, 8, 186, 120, 37, 46, 28, 166, 180, 198, 232, 221, 116, 31, 75, 189, 139, 138, 112, 62, 181, 102, 72, 3, 246, 14, 97, 53, 87, 185, 134, 193, 29, 158, 225, 248, 152, 17, 105, 217, 142, 148, 155, 30, 135, 233, 206, 85, 40, 223, 140, 161, 137, 13, 191, 230, 66, 104, 65, 153, 45, 15, 176, 84, 187, 22};
.const .align 1 .b8 const_invSBox[256] = {82, 9, 106, 213, 48, 54, 165, 56, 191, 64, 163, 158, 129, 243, 215, 251, 124, 227, 57, 130, 155, 47, 255, 135, 52, 142, 67, 68, 196, 222, 233, 203, 84, 123, 148, 50, 166, 194, 35, 61, 238, 76, 149, 11, 66, 250, 195, 78, 8, 46, 161, 102, 40, 217, 36, 178, 118, 91, 162, 73, 109, 139, 209, 37, 114, 248, 246, 100, 134, 104, 152, 22, 212, 164, 92, 204, 93, 101, 182, 146, 108, 112, 72, 80, 253, 237, 185, 218, 94, 21, 70, 87, 167, 141, 157, 132, 144, 216, 171, 0, 140, 188, 211, 10, 247, 228, 88, 5, 184, 179, 69, 6, 208, 44, 30, 143, 202, 63, 15, 2, 193, 175, 189, 3, 1, 19, 138, 107, 58, 145, 17, 65, 79, 103, 220, 234, 151, 242, 207, 206, 240, 180, 230, 115, 150, 172, 116, 34, 231, 173, 53, 133, 226, 249, 55, 232, 28, 117, 223, 110, 71, 241, 26, 113, 29, 41, 197, 137, 111, 183, 98, 14, 170, 24, 190, 27, 252, 86, 62, 75, 198, 210, 121, 32, 154, 219, 192, 254, 120, 205, 90, 244, 31, 221, 168, 51, 136, 7, 199, 49, 177, 18, 16, 89, 39, 128, 236, 95, 96, 81, 127, 169, 25, 181, 74, 13, 45, 229, 122, 159, 147, 201, 156, 239, 160, 224, 59, 77, 174, 42, 245, 176, 200, 235, 187, 60, 131, 83, 153, 97, 23, 43, 4, 126, 186, 119, 214, 38, 225, 105, 20, 99, 85, 33, 12, 125};
.const .align 1 .b8 const_rcon[10] = {1, 2, 4, 8, 16, 32, 64, 128, 27, 54};

.visible .entry _Z28precompute_gmul_table_aes128v()
{
	.reg .pred 	%p<11>;
	.reg .b16 	%rs<97>;
	.reg .b32 	%r<9>;
	.reg .b64 	%rd<8>;

	mov.b32 	%r7, 0;
	mov.u64 	%rd5, gmul_table;
$L__BB0_1:
	cvt.s8.s32 	%rs1, %r7;
	cvt.u16.u32 	%rs9, %r7;
	shl.b16 	%rs10, %rs9, 1;
	xor.b16  	%rs11, %rs10, 27;
	setp.lt.s16 	%p1, %rs1, 0;
	selp.b16 	%rs12, %rs11, %rs10, %p1;
	cvt.s16.s8 	%rs2, %rs12;
	shl.b16 	%rs13, %rs12, 1;
	xor.b16  	%rs14, %rs13, 27;
	setp.lt.s16 	%p2, %rs2, 0;
	selp.b16 	%rs15, %rs14, %rs13, %p2;
	cvt.s16.s8 	%rs3, %rs15;
	shl.b16 	%rs16, %rs15, 1;
	xor.b16  	%rs17, %rs16, 27;
	setp.lt.s16 	%p3, %rs3, 0;
	selp.b16 	%rs18, %rs17, %rs16, %p3;
	cvt.s16.s8 	%rs4, %rs18;
	shl.b16 	%rs19, %rs18, 1;
	xor.b16  	%rs20, %rs19, 27;
	setp.lt.s16 	%p4, %rs4, 0;
	selp.b16 	%rs21, %rs20, %rs19, %p4;
	cvt.s16.s8 	%rs5, %rs21;
	shl.b16 	%rs22, %rs21, 1;
	xor.b16  	%rs23, %rs22, 27;
	setp.lt.s16 	%p5, %rs5, 0;
	selp.b16 	%rs24, %rs23, %rs22, %p5;
	cvt.s16.s8 	%rs6, %rs24;
	shl.b16 	%rs25, %rs24, 1;
	xor.b16  	%rs26, %rs25, 27;
	setp.lt.s16 	%p6, %rs6, 0;
	selp.b16 	%rs27, %rs26, %rs25, %p6;
	cvt.s16.s8 	%rs7, %rs27;
	shl.b16 	%rs28, %rs27, 1;
	xor.b16  	%rs29, %rs28, 27;
	setp.lt.s16 	%p7, %rs7, 0;
	selp.b16 	%rs8, %rs29, %rs28, %p7;
	mul.wide.u32 	%rd4, %r7, 256;
	add.s64 	%rd6, %rd5, %rd4;
	add.s64 	%rd7, %rd6, 1;
	mov.b32 	%r8, 0;
$L__BB0_2:
	cvt.s8.s32 	%rs30, %r8;
	cvt.u16.u32 	%rs31, %r8;
	shl.b16 	%rs32, %rs31, 6;
	cvt.s16.s8 	%rs33, %rs32;
	shr.s16 	%rs34, %rs33, 7;
	and.b16  	%rs35, %rs34, %rs2;
	shl.b16 	%rs36, %rs31, 5;
	cvt.s16.s8 	%rs37, %rs36;
	shr.s16 	%rs38, %rs37, 7;
	and.b16  	%rs39, %rs38, %rs3;
	xor.b16  	%rs40, %rs39, %rs35;
	shl.b16 	%rs41, %rs31, 4;
	cvt.s16.s8 	%rs42, %rs41;
	shr.s16 	%rs43, %rs42, 7;
	and.b16  	%rs44, %rs43, %rs4;
	xor.b16  	%rs45, %rs44, %rs40;
	shl.b16 	%rs46, %rs31, 3;
	cvt.s16.s8 	%rs47, %rs46;
	shr.u16 	%rs48, %rs47, 7;
	and.b16  	%rs49, %rs48, %rs5;
	xor.b16  	%rs50, %rs49, %rs45;
	shl.b16 	%rs51, %rs31, 2;
	cvt.s16.s8 	%rs52, %rs51;
	shr.u16 	%rs53, %rs52, 7;
	and.b16  	%rs54, %rs53, %rs6;
	xor.b16  	%rs55, %rs54, %rs50;
	shl.b16 	%rs56, %rs31, 1;
	cvt.s16.s8 	%rs57, %rs56;
	shr.u16 	%rs58, %rs57, 7;
	and.b16  	%rs59, %rs58, %rs7;
	xor.b16  	%rs60, %rs59, %rs55;
	shr.u16 	%rs61, %rs30, 7;
	and.b16  	%rs62, %rs61, %rs8;
	xor.b16  	%rs63, %rs62, %rs60;
	st.global.u8 	[%rd7+-1], %rs63;
	add.s16 	%rs64, %rs31, 1;
	shl.b16 	%rs65, %rs64, 6;
	cvt.s16.s8 	%rs66, %rs65;
	shr.s16 	%rs67, %rs66, 7;
	and.b16  	%rs68, %rs67, %rs2;
	shl.b16 	%rs69, %rs64, 5;
	cvt.s16.s8 	%rs70, %rs69;
	shr.s16 	%rs71, %rs70, 7;
	and.b16  	%rs72, %rs71, %rs3;
	xor.b16  	%rs73, %rs68, %rs72;
	shl.b16 	%rs74, %rs64, 4;
	cvt.s16.s8 	%rs75, %rs74;
	shr.s16 	%rs76, %rs75, 7;
	and.b16  	%rs77, %rs76, %rs4;
	xor.b16  	%rs78, %rs73, %rs77;
	shl.b16 	%rs79, %rs64, 3;
	cvt.s16.s8 	%rs80, %rs79;
	shr.s16 	%rs81, %rs80, 7;
	and.b16  	%rs82, %rs81, %rs5;
	xor.b16  	%rs83, %rs78, %rs82;
	shl.b16 	%rs84, %rs64, 2;
	cvt.s16.s8 	%rs85, %rs84;
	shr.u16 	%rs86, %rs85, 7;
	and.b16  	%rs87, %rs86, %rs6;
	xor.b16  	%rs88, %rs83, %rs87;
	shl.b16 	%rs89, %rs64, 1;
	cvt.s16.s8 	%rs90, %rs89;
	shr.u16 	%rs91, %rs90, 7;
	and.b16  	%rs92, %rs91, %rs7;
	xor.b16  	%rs93, %rs88, %rs92;
	setp.lt.s16 	%p8, %rs30, -1;
	selp.b16 	%rs94, %rs8, 0, %p8;
	xor.b16  	%rs95, %rs93, %rs94;
	xor.b16  	%rs96, %rs95, %rs1;
	st.global.u8 	[%rd7], %rs96;
	add.s32 	%r8, %r8, 2;
	add.s64 	%rd7, %rd7, 2;
	setp.ne.s32 	%p9, %r8, 256;
	@%p9 bra 	$L__BB0_2;
	add.s32 	%r7, %r7, 1;
	setp.ne.s32 	%p10, %r7, 256;
	@%p10 bra 	$L__BB0_1;
	ret;

}
	// .globl	_Z20initialize_start_keyPhy
.visible .entry _Z20initialize_start_keyPhy(
	.param .u64 .ptr .align 1 _Z20initialize_start_keyPhy_param_0,
	.param .u64 _Z20initialize_start_keyPhy_param_1
)
{
	.reg .pred 	%p<2>;
	.reg .b32 	%r<163>;
	.reg .b64 	%rd<4>;

	ld.param.u64 	%rd1, [_Z20initialize_start_keyPhy_param_0];
	ld.param.u64 	%rd2, [_Z20initialize_start_keyPhy_param_1];
	mov.u32 	%r1, %tid.x;
	mov.u32 	%r2, %ntid.x;
	mov.u32 	%r3, %ctaid.x;
	mul.lo.s32 	%r4, %r3, %r2;
	neg.s32 	%r5, %r4;
	setp.ne.s32 	%p1, %r1, %r5;
	@%p1 bra 	$L__BB1_2;
	cvta.to.global.u64 	%rd3, %rd1;
	cvt.u32.u64 	%r6, %rd2;
	xor.b32  	%r7, %r6, -1429050551;
	mul.lo.s32 	%r8, %r7, 1099087573;
	{ .reg .b32 tmp; mov.b64 {tmp, %r9}, %rd2; }
	xor.b32  	%r10, %r9, -136515619;
	mul.lo.s32 	%r11, %r10, -1703105765;
	add.s32 	%r12, %r8, %r11;
	add.s32 	%r13, %r12, 6615241;
	add.s32 	%r14, %r8, 123456789;
	xor.b32  	%r15, %r8, 362436069;
	add.s32 	%r16, %r11, 521288629;
	xor.b32  	%r17, %r11, 88675123;
	add.s32 	%r18, %r8, 5783321;
	shr.u32 	%r19, %r14, 2;
	xor.b32  	%r20, %r19, %r14;
	shl.b32 	%r21, %r18, 4;
	shl.b32 	%r22, %r20, 1;
	xor.b32  	%r23, %r21, %r22;
	xor.b32  	%r24, %r23, %r18;
	xor.b32  	%r25, %r24, %r20;
	add.s32 	%r26, %r13, %r25;
	add.s32 	%r27, %r26, 197;
	st.global.u8 	[%rd3], %r27;
	shr.u32 	%r28, %r15, 2;
	xor.b32  	%r29, %r28, %r15;
	shl.b32 	%r30, %r25, 4;
	shl.b32 	%r31, %r29, 1;
	xor.b32  	%r32, %r30, %r31;
	xor.b32  	%r33, %r32, %r25;
	xor.b32  	%r34, %r33, %r29;
	add.s32 	%r35, %r13, %r34;
	add.s32 	%r36, %r35, 138;
	st.global.u8 	[%rd3+1], %r36;
	shr.u32 	%r37, %r16, 2;
	xor.b32  	%r38, %r37, %r16;
	shl.b32 	%r39, %r34, 4;
	shl.b32 	%r40, %r38, 1;
	xor.b32  	%r41, %r39, %r40;
	xor.b32  	%r42, %r41, %r34;
	xor.b32  	%r43, %r42, %r38;
	add.s32 	%r44, %r13, %r43;
	add.s32 	%r45, %r44, 79;
	st.global.u8 	[%rd3+2], %r45;
	shr.u32 	%r46, %r17, 2;
	xor.b32  	%r47, %r46, %r17;
	shl.b32 	%r48, %r43, 4;
	shl.b32 	%r49, %r47, 1;
	xor.b32  	%r50, %r48, %r49;
	xor.b32  	%r51, %r50, %r43;
	xor.b32  	%r52, %r51, %r47;
	add.s32 	%r53, %r13, %r52;
	add.s32 	%r54, %r53, 20;
	st.global.u8 	[%rd3+3], %r54;
	shr.u32 	%r55, %r18, 2;
	xor.b32  	%r56, %r55, %r18;
	shl.b32 	%r57, %r52, 4;
	shl.b32 	%r58, %r56, 1;
	xor.b32  	%r59, %r57, %r58;
	xor.b32  	%r60, %r59, %r52;
	xor.b32  	%r61, %r60, %r56;
	add.s32 	%r62, %r13, %r61;
	add.s32 	%r63, %r62, 217;
	st.global.u8 	[%rd3+4], %r63;
	shr.u32 	%r64, %r25, 2;
	xor.b32  	%r65, %r64, %r25;
	shl.b32 	%r66, %r61, 4;
	shl.b32 	%r67, %r65, 1;
	xor.b32  	%r68, %r66, %r67;
	xor.b32  	%r69, %r68, %r61;
	xor.b32  	%r70, %r69, %r65;
	add.s32 	%r71, %r13, %r70;
	add.s32 	%r72, %r71, 158;
	st.global.u8 	[%rd3+5], %r72;
	shr.u32 	%r73, %r34, 2;
	xor.b32  	%r74, %r73, %r34;
	shl.b32 	%r75, %r70, 4;
	shl.b32 	%r76, %r74, 1;
	xor.b32  	%r77, %r75, %r76;
	xor.b32  	%r78, %r77, %r70;
	xor.b32  	%r79, %r78, %r74;
	add.s32 	%r80, %r13, %r79;
	add.s32 	%r81, %r80, 99;
	st.global.u8 	[%rd3+6], %r81;
	shr.u32 	%r82, %r43, 2;
	xor.b32  	%r83, %r82, %r43;
	shl.b32 	%r84, %r79, 4;
	shl.b32 	%r85, %r83, 1;
	xor.b32  	%r86, %r84, %r85;
	xor.b32  	%r87, %r86, %r79;
	xor.b32  	%r88, %r87, %r83;
	add.s32 	%r89, %r13, %r88;
	add.s32 	%r90, %r89, 40;
	st.global.u8 	[%rd3+7], %r90;
	shr.u32 	%r91, %r52, 2;
	xor.b32  	%r92, %r91, %r52;
	shl.b32 	%r93, %r88, 4;
	shl.b32 	%r94, %r92, 1;
	xor.b32  	%r95, %r93, %r94;
	xor.b32  	%r96, %r95, %r88;
	xor.b32  	%r97, %r96, %r92;
	add.s32 	%r98, %r13, %r97;
	add.s32 	%r99, %r98, 237;
	st.global.u8 	[%rd3+8], %r99;
	shr.u32 	%r100, %r61, 2;
	xor.b32  	%r101, %r100, %r61;
	shl.b32 	%r102, %r97, 4;
	shl.b32 	%r103, %r101, 1;
	xor.b32  	%r104, %r102, %r103;
	xor.b32  	%r105, %r104, %r97;
	xor.b32  	%r106, %r105, %r101;
	add.s32 	%r107, %r13, %r106;
	add.s32 	%r108, %r107, 178;
	st.global.u8 	[%rd3+9], %r108;
	shr.u32 	%r109, %r70, 2;
	xor.b32  	%r110, %r109, %r70;
	shl.b32 	%r111, %r106, 4;
	shl.b32 	%r112, %r110, 1;
	xor.b32  	%r113, %r111, %r112;
	xor.b32  	%r114, %r113, %r106;
	xor.b32  	%r115, %r114, %r110;
	add.s32 	%r116, %r13, %r115;
	add.s32 	%r117, %r116, 119;
	st.global.u8 	[%rd3+10], %r117;
	shr.u32 	%r118, %r79, 2;
	xor.b32  	%r119, %r118, %r79;
	shl.b32 	%r120, %r115, 4;
	shl.b32 	%r121, %r119, 1;
	xor.b32  	%r122, %r120, %r121;
	xor.b32  	%r123, %r122, %r115;
	xor.b32  	%r124, %r123, %r119;
	add.s32 	%r125, %r13, %r124;
	add.s32 	%r126, %r125, 60;
	st.global.u8 	[%rd3+11], %r126;
	shr.u32 	%r127, %r88, 2;
	xor.b32  	%r128, %r127, %r88;
	shl.b32 	%r129, %r124, 4;
	shl.b32 	%r130, %r128, 1;
	xor.b32  	%r131, %r129, %r130;
	xor.b32  	%r132, %r131, %r124;
	xor.b32  	%r133, %r132, %r128;
	add.s32 	%r134, %r13, %r133;
	add.s32 	%r135, %r134, 1;
	st.global.u8 	[%rd3+12], %r135;
	shr.u32 	%r136, %r97, 2;
	xor.b32  	%r137, %r136, %r97;
	shl.b32 	%r138, %r133, 4;
	shl.b32 	%r139, %r137, 1;
	xor.b32  	%r140, %r138, %r139;
	xor.b32  	%r141, %r140, %r133;
	xor.b32  	%r142, %r141, %r137;
	add.s32 	%r143, %r13, %r142;
	add.s32 	%r144, %r143, 198;
	st.global.u8 	[%rd3+13], %r144;
	shr.u32 	%r145, %r106, 2;
	xor.b32  	%r146, %r145, %r106;
	shl.b32 	%r147, %r142, 4;
	shl.b32 	%r148, %r146, 1;
	xor.b32  	%r149, %r147, %r148;
	xor.b32  	%r150, %r149, %r142;
	xor.b32  	%r151, %r150, %r146;
	add.s32 	%r152, %r13, %r151;
	add.s32 	%r153, %r152, 139;
	st.global.u8 	[%rd3+14], %r153;
	shr.u32 	%r154, %r115, 2;
	xor.b32  	%r155, %r154, %r115;
	shl.b32 	%r156, %r151, 4;
	shl.b32 	%r157, %r155, 1;
	xor.b32  	%r158, %r156, %r157;
	xor.b32  	%r159, %r158, %r151;
	xor.b32  	%r160, %r159, %r155;
	add.s32 	%r161, %r13, %r160;
	add.s32 	%r162, %r161, 80;
	st.global.u8 	[%rd3+15], %r162;
$L__BB1_2:
	ret;

}
	// .globl	_Z28generate_sequential_aes_keysPhiS_
.visible .entry _Z28generate_sequential_aes_keysPhiS_(
	.param .u64 .ptr .align 1 _Z28generate_sequential_aes_keysPhiS__param_0,
	.param .u32 _Z28generate_sequential_aes_keysPhiS__param_1,
	.param .u64 .ptr .align 1 _Z28generate_sequential_aes_keysPhiS__param_2
)
{
	.reg .pred 	%p<6>;
	.reg .b16 	%rs<9>;
	.reg .b32 	%r<59>;
	.reg .b64 	%rd<9>;

	ld.param.u64 	%rd2, [_Z28generate_sequential_aes_keysPhiS__param_0];
	ld.param.u32 	%r4, [_Z28generate_sequential_aes_keysPhiS__param_1];
	ld.param.u64 	%rd3, [_Z28generate_sequential_aes_keysPhiS__param_2];
	mov.u32 	%r5, %tid.x;
	mov.u32 	%r6, %ntid.x;
	mov.u32 	%r7, %ctaid.x;
	mad.lo.s32 	%r1, %r6, %r7, %r5;
	setp.ge.s32 	%p1, %r1, %r4;
	@%p1 bra 	$L__BB2_4;
	cvta.to.global.u64 	%rd4, %rd2;
	cvta.to.global.u64 	%rd5, %rd3;
	shl.b32 	%r8, %r1, 4;
	ld.global.u8 	%r9, [%rd5+15];
	add.s32 	%r10, %r1, %r9;
	cvt.s64.s32 	%rd6, %r8;
	add.s64 	%rd1, %rd4, %rd6;
	st.global.u8 	[%rd1+15], %r10;
	shr.u32 	%r11, %r10, 8;
	ld.global.u8 	%r12, [%rd5+14];
	and.b32  	%r13, %r11, 255;
	add.s32 	%r14, %r13, %r12;
	st.global.u8 	[%rd1+14], %r14;
	shr.u32 	%r15, %r14, 8;
	ld.global.u8 	%r16, [%rd5+13];
	add.s32 	%r17, %r15, %r16;
	st.global.u8 	[%rd1+13], %r17;
	shr.u32 	%r18, %r17, 8;
	ld.global.u8 	%r19, [%rd5+12];
	add.s32 	%r20, %r18, %r19;
	st.global.u8 	[%rd1+12], %r20;
	shr.u32 	%r21, %r20, 8;
	ld.global.u8 	%r22, [%rd5+11];
	add.s32 	%r23, %r21, %r22;
	st.global.u8 	[%rd1+11], %r23;
	shr.u32 	%r24, %r23, 8;
	ld.global.u8 	%r25, [%rd5+10];
	add.s32 	%r26, %r24, %r25;
	st.global.u8 	[%rd1+10], %r26;
	shr.u32 	%r27, %r26, 8;
	ld.global.u8 	%r28, [%rd5+9];
	add.s32 	%r29, %r27, %r28;
	st.global.u8 	[%rd1+9], %r29;
	shr.u32 	%r30, %r29, 8;
	ld.global.u8 	%r31, [%rd5+8];
	add.s32 	%r32, %r30, %r31;
	st.global.u8 	[%rd1+8], %r32;
	shr.u32 	%r33, %r32, 8;
	ld.global.u8 	%r34, [%rd5+7];
	add.s32 	%r35, %r33, %r34;
	st.global.u8 	[%rd1+7], %r35;
	shr.u32 	%r36, %r35, 8;
	ld.global.u8 	%r37, [%rd5+6];
	add.s32 	%r38, %r36, %r37;
	st.global.u8 	[%rd1+6], %r38;
	shr.u32 	%r39, %r38, 8;
	ld.global.u8 	%r40, [%rd5+5];
	add.s32 	%r41, %r39, %r40;
	st.global.u8 	[%rd1+5], %r41;
	shr.u32 	%r42, %r41, 8;
	ld.global.u8 	%r43, [%rd5+4];
	add.s32 	%r44, %r42, %r43;
	st.global.u8 	[%rd1+4], %r44;
	shr.u32 	%r45, %r44, 8;
	ld.global.u8 	%r46, [%rd5+3];
	add.s32 	%r47, %r45, %r46;
	st.global.u8 	[%rd1+3], %r47;
	shr.u32 	%r48, %r47, 8;
	ld.global.u8 	%r49, [%rd5+2];
	add.s32 	%r50, %r48, %r49;
	st.global.u8 	[%rd1+2], %r50;
	shr.u32 	%r51, %r50, 8;
	ld.global.u8 	%r52, [%rd5+1];
	add.s32 	%r53, %r51, %r52;
	st.global.u8 	[%rd1+1], %r53;
	shr.u32 	%r54, %r53, 8;
	ld.global.u8 	%r55, [%rd5];
	add.s32 	%r56, %r54, %r55;
	st.global.u8 	[%rd1], %r56;
	setp.lt.u32 	%p2, %r56, 256;
	@%p2 bra 	$L__BB2_4;
	mov.b16 	%rs8, 1;
	mov.b32 	%r58, 14;
$L__BB2_3:
	cvt.s64.s32 	%rd7, %r58;
	add.s64 	%rd8, %rd1, %rd7;
	ld.global.u8 	%rs4, [%rd8];
	and.b16  	%rs5, %rs8, 255;
	add.s16 	%rs6, %rs4, %rs5;
	and.b16  	%rs7, %rs6, 255;
	setp.ne.s16 	%p3, %rs7, %rs6;
	st.global.u8 	[%rd8], %rs6;
	selp.u16 	%rs8, 1, 0, %p3;
	add.s32 	%r3, %r58, -1;
	setp.ne.s32 	%p4, %r58, 0;
	and.pred  	%p5, %p3, %p4;
	mov.u32 	%r58, %r3;
	@%p5 bra 	$L__BB2_3;
$L__BB2_4:
	ret;

}
	// .globl	_Z17generate_aes_keysPhiy
.visible .entry _Z17generate_aes_keysPhiy(
	.param .u64 .ptr .align 1 _Z17generate_aes_keysPhiy_param_0,
	.param .u32 _Z17generate_aes_keysPhiy_param_1,
	.param .u64 _Z17generate_aes_keysPhiy_param_2
)
{
	.local .align 8 .b8 	__local_depot3[48];
	.reg .b64 	%SP;
	.reg .b64 	%SPL;
	.reg .pred 	%p<64>;
	.reg .b32 	%r<1353>;
	.reg .b64 	%rd<28>;

	mov.u64 	%SPL, __local_depot3;
	ld.param.u64 	%rd10, [_Z17generate_aes_keysPhiy_param_0];
	ld.param.u32 	%r553, [_Z17generate_aes_keysPhiy_param_1];
	ld.param.u64 	%rd11, [_Z17generate_aes_keysPhiy_param_2];
	mov.u32 	%r554, %tid.x;
	mov.u32 	%r555, %ntid.x;
	mov.u32 	%r556, %ctaid.x;
	mad.lo.s32 	%r1, %r555, %r556, %r554;
	setp.ge.s32 	%p1, %r1, %r553;
	@%p1 bra 	$L__BB3_117;
	add.u64 	%rd1, %SPL, 0;
	cvt.u32.u64 	%r557, %rd11;
	xor.b32  	%r558, %r557, -1429050551;
	mul.lo.s32 	%r559, %r558, 1099087573;
	{ .reg .b32 tmp; mov.b64 {tmp, %r560}, %rd11; }
	xor.b32  	%r561, %r560, -136515619;
	mul.lo.s32 	%r562, %r561, -1703105765;
	add.s32 	%r563, %r559, %r562;
	add.s32 	%r2, %r563, 6615241;
	add.s32 	%r1083, %r559, 123456789;
	st.local.v2.u32 	[%rd1], {%r2, %r1083};
	xor.b32  	%r1082, %r559, 362436069;
	add.s32 	%r1081, %r562, 521288629;
	st.local.v2.u32 	[%rd1+8], {%r1082, %r1081};
	xor.b32  	%r1080, %r562, 88675123;
	add.s32 	%r1079, %r559, 5783321;
	st.local.v2.u32 	[%rd1+16], {%r1080, %r1079};
	setp.eq.s32 	%p2, %r1, 0;
	@%p2 bra 	$L__BB3_116;
	cvt.s64.s32 	%rd27, %r1;
	mov.b32 	%r1066, 0;
$L__BB3_3:
	mov.u64 	%rd3, %rd27;
	and.b64  	%rd4, %rd3, 3;
	setp.eq.s64 	%p3, %rd4, 0;
	@%p3 bra 	$L__BB3_115;
	mul.wide.u32 	%rd13, %r1066, 3200;
	mov.u64 	%rd14, precalc_xorwow_matrix;
	add.s64 	%rd5, %rd14, %rd13;
	mov.b32 	%r1079, 0;
	mov.u32 	%r1080, %r1079;
	mov.u32 	%r1081, %r1079;
	mov.u32 	%r1082, %r1079;
	mov.u32 	%r1083, %r1079;
	mov.u32 	%r1072, %r1079;
$L__BB3_5:
	mul.wide.u32 	%rd15, %r1072, 4;
	add.s64 	%rd16, %rd1, %rd15;
	ld.local.u32 	%r20, [%rd16+4];
	shl.b32 	%r21, %r1072, 5;
	mov.b32 	%r1078, 0;
$L__BB3_6:
	.pragma "nounroll";
	shr.u32 	%r567, %r20, %r1078;
	and.b32  	%r568, %r567, 1;
	setp.eq.b32 	%p4, %r568, 1;
	not.pred 	%p5, %p4;
	add.s32 	%r569, %r21, %r1078;
	mul.lo.s32 	%r570, %r569, 5;
	mul.wide.u32 	%rd17, %r570, 4;
	add.s64 	%rd6, %rd5, %rd17;
	@%p5 bra 	$L__BB3_8;
	ld.global.u32 	%r571, [%rd6];
	xor.b32  	%r1083, %r1083, %r571;
	ld.global.u32 	%r572, [%rd6+4];
	xor.b32  	%r1082, %r1082, %r572;
	ld.global.u32 	%r573, [%rd6+8];
	xor.b32  	%r1081, %r1081, %r573;
	ld.global.u32 	%r574, [%rd6+12];
	xor.b32  	%r1080, %r1080, %r574;
	ld.global.u32 	%r575, [%rd6+16];
	xor.b32  	%r1079, %r1079, %r575;
$L__BB3_8:
	and.b32  	%r577, %r567, 2;
	setp.eq.s32 	%p6, %r577, 0;
	@%p6 bra 	$L__BB3_10;
	ld.global.u32 	%r578, [%rd6+20];
	xor.b32  	%r1083, %r1083, %r578;
	ld.global.u32 	%r579, [%rd6+24];
	xor.b32  	%r1082, %r1082, %r579;
	ld.global.u32 	%r580, [%rd6+28];
	xor.b32  	%r1081, %r1081, %r580;
	ld.global.u32 	%r581, [%rd6+32];
	xor.b32  	%r1080, %r1080, %r581;
	ld.global.u32 	%r582, [%rd6+36];
	xor.b32  	%r1079, %r1079, %r582;
$L__BB3_10:
	and.b32  	%r584, %r567, 4;
	setp.eq.s32 	%p7, %r584, 0;
	@%p7 bra 	$L__BB3_12;
	ld.global.u32 	%r585, [%rd6+40];
	xor.b32  	%r1083, %r1083, %r585;
	ld.global.u32 	%r586, [%rd6+44];
	xor.b32  	%r1082, %r1082, %r586;
	ld.global.u32 	%r587, [%rd6+48];
	xor.b32  	%r1081, %r1081, %r587;
	ld.global.u32 	%r588, [%rd6+52];
	xor.b32  	%r1080, %r1080, %r588;
	ld.global.u32 	%r589, [%rd6+56];
	xor.b32  	%r1079, %r1079, %r589;
$L__BB3_12:
	and.b32  	%r591, %r567, 8;
	setp.eq.s32 	%p8, %r591, 0;
	@%p8 bra 	$L__BB3_14;
	ld.global.u32 	%r592, [%rd6+60];
	xor.b32  	%r1083, %r1083, %r592;
	ld.global.u32 	%r593, [%rd6+64];
	xor.b32  	%r1082, %r1082, %r593;
	ld.global.u32 	%r594, [%rd6+68];
	xor.b32  	%r1081, %r1081, %r594;
	ld.global.u32 	%r595, [%rd6+72];
	xor.b32  	%r1080, %r1080, %r595;
	ld.global.u32 	%r596, [%rd6+76];
	xor.b32  	%r1079, %r1079, %r596;
$L__BB3_14:
	and.b32  	%r598, %r567, 16;
	setp.eq.s32 	%p9, %r598, 0;
	@%p9 bra 	$L__BB3_16;
	ld.global.u32 	%r599, [%rd6+80];
	xor.b32  	%r1083, %r1083, %r599;
	ld.global.u32 	%r600, [%rd6+84];
	xor.b32  	%r1082, %r1082, %r600;
	ld.global.u32 	%r601, [%rd6+88];
	xor.b32  	%r1081, %r1081, %r601;
	ld.global.u32 	%r602, [%rd6+92];
	xor.b32  	%r1080, %r1080, %r602;
	ld.global.u32 	%r603, [%rd6+96];
	xor.b32  	%r1079, %r1079, %r603;
$L__BB3_16:
	and.b32  	%r605, %r567, 32;
	setp.eq.s32 	%p10, %r605, 0;
	@%p10 bra 	$L__BB3_18;
	ld.global.u32 	%r606, [%rd6+100];
	xor.b32  	%r1083, %r1083, %r606;
	ld.global.u32 	%r607, [%rd6+104];
	xor.b32  	%r1082, %r1082, %r607;
	ld.global.u32 	%r608, [%rd6+108];
	xor.b32  	%r1081, %r1081, %r608;
	ld.global.u32 	%r609, [%rd6+112];
	xor.b32  	%r1080, %r1080, %r609;
	ld.global.u32 	%r610, [%rd6+116];
	xor.b32  	%r1079, %r1079, %r610;
$L__BB3_18:
	and.b32  	%r612, %r567, 64;
	setp.eq.s32 	%p11, %r612, 0;
	@%p11 bra 	$L__BB3_20;
	ld.global.u32 	%r613, [%rd6+120];
	xor.b32  	%r1083, %r1083, %r613;
	ld.global.u32 	%r614, [%rd6+124];
	xor.b32  	%r1082, %r1082, %r614;
	ld.global.u32 	%r615, [%rd6+128];
	xor.b32  	%r1081, %r1081, %r615;
	ld.global.u32 	%r616, [%rd6+132];
	xor.b32  	%r1080, %r1080, %r616;
	ld.global.u32 	%r617, [%rd6+136];
	xor.b32  	%r1079, %r1079, %r617;
$L__BB3_20:
	and.b32  	%r619, %r567, 128;
	setp.eq.s32 	%p12, %r619, 0;
	@%p12 bra 	$L__BB3_22;
	ld.global.u32 	%r620, [%rd6+140];
	xor.b32  	%r1083, %r1083, %r620;
	ld.global.u32 	%r621, [%rd6+144];
	xor.b32  	%r1082, %r1082, %r621;
	ld.global.u32 	%r622, [%rd6+148];
	xor.b32  	%r1081, %r1081, %r622;
	ld.global.u32 	%r623, [%rd6+152];
	xor.b32  	%r1080, %r1080, %r623;
	ld.global.u32 	%r624, [%rd6+156];
	xor.b32  	%r1079, %r1079, %r624;
$L__BB3_22:
	and.b32  	%r626, %r567, 256;
	setp.eq.s32 	%p13, %r626, 0;
	@%p13 bra 	$L__BB3_24;
	ld.global.u32 	%r627, [%rd6+160];
	xor.b32  	%r1083, %r1083, %r627;
	ld.global.u32 	%r628, [%rd6+164];
	xor.b32  	%r1082, %r1082, %r628;
	ld.global.u32 	%r629, [%rd6+168];
	xor.b32  	%r1081, %r1081, %r629;
	ld.global.u32 	%r630, [%rd6+172];
	xor.b32  	%r1080, %r1080, %r630;
	ld.global.u32 	%r631, [%rd6+176];
	xor.b32  	%r1079, %r1079, %r631;
$L__BB3_24:
	and.b32  	%r633, %r567, 512;
	setp.eq.s32 	%p14, %r633, 0;
	@%p14 bra 	$L__BB3_26;
	ld.global.u32 	%r634, [%rd6+180];
	xor.b32  	%r1083, %r1083, %r634;
	ld.global.u32 	%r635, [%rd6+184];
	xor.b32  	%r1082, %r1082, %r635;
	ld.global.u32 	%r636, [%rd6+188];
	xor.b32  	%r1081, %r1081, %r636;
	ld.global.u32 	%r637, [%rd6+192];
	xor.b32  	%r1080, %r1080, %r637;
	ld.global.u32 	%r638, [%rd6+196];
	xor.b32  	%r1079, %r1079, %r638;
$L__BB3_26:
	and.b32  	%r640, %r567, 1024;
	setp.eq.s32 	%p15, %r640, 0;
	@%p15 bra 	$L__BB3_28;
	ld.global.u32 	%r641, [%rd6+200];
	xor.b32  	%r1083, %r1083, %r641;
	ld.global.u32 	%r642, [%rd6+204];
	xor.b32  	%r1082, %r1082, %r642;
	ld.global.u32 	%r643, [%rd6+208];
	xor.b32  	%r1081, %r1081, %r643;
	ld.global.u32 	%r644, [%rd6+212];
	xor.b32  	%r1080, %r1080, %r644;
	ld.global.u32 	%r645, [%rd6+216];
	xor.b32  	%r1079, %r1079, %r645;
$L__BB3_28:
	and.b32  	%r647, %r567, 2048;
	setp.eq.s32 	%p16, %r647, 0;
	@%p16 bra 	$L__BB3_30;
	ld.global.u32 	%r648, [%rd6+220];
	xor.b32  	%r1083, %r1083, %r648;
	ld.global.u32 	%r649, [%rd6+224];
	xor.b32  	%r1082, %r1082, %r649;
	ld.global.u32 	%r650, [%rd6+228];
	xor.b32  	%r1081, %r1081, %r650;
	ld.global.u32 	%r651, [%rd6+232];
	xor.b32  	%r1080, %r1080, %r651;
	ld.global.u32 	%r652, [%rd6+236];
	xor.b32  	%r1079, %r1079, %r652;
$L__BB3_30:
	and.b32  	%r654, %r567, 4096;
	setp.eq.s32 	%p17, %r654, 0;
	@%p17 bra 	$L__BB3_32;
	ld.global.u32 	%r655, [%rd6+240];
	xor.b32  	%r1083, %r1083, %r655;
	ld.global.u32 	%r656, [%rd6+244];
	xor.b32  	%r1082, %r1082, %r656;
	ld.global.u32 	%r657, [%rd6+248];
	xor.b32  	%r1081, %r1081, %r657;
	ld.global.u32 	%r658, [%rd6+252];
	xor.b32  	%r1080, %r1080, %r658;
	ld.global.u32 	%r659, [%rd6+256];
	xor.b32  	%r1079, %r1079, %r659;
$L__BB3_32:
	and.b32  	%r661, %r567, 8192;
	setp.eq.s32 	%p18, %r661, 0;
	@%p18 bra 	$L__BB3_34;
	ld.global.u32 	%r662, [%rd6+260];
	xor.b32  	%r1083, %r1083, %r662;
	ld.global.u32 	%r663, [%rd6+264];
	xor.b32  	%r1082, %r1082, %r663;
	ld.global.u32 	%r664, [%rd6+268];
	xor.b32  	%r1081, %r1081, %r664;
	ld.global.u32 	%r665, [%rd6+272];
	xor.b32  	%r1080, %r1080, %r665;
	ld.global.u32 	%r666, [%rd6+276];
	xor.b32  	%r1079, %r1079, %r666;
$L__BB3_34:
	and.b32  	%r668, %r567, 16384;
	setp.eq.s32 	%p19, %r668, 0;
	@%p19 bra 	$L__BB3_36;
	ld.global.u32 	%r669, [%rd6+280];
	xor.b32  	%r1083, %r1083, %r669;
	ld.global.u32 	%r670, [%rd6+284];
	xor.b32  	%r1082, %r1082, %r670;
	ld.global.u32 	%r671, [%rd6+288];
	xor.b32  	%r1081, %r1081, %r671;
	ld.global.u32 	%r672, [%rd6+292];
	xor.b32  	%r1080, %r1080, %r672;
	ld.global.u32 	%r673, [%rd6+296];
	xor.b32  	%r1079, %r1079, %r673;
$L__BB3_36:
	and.b32  	%r675, %r567, 32768;
	setp.eq.s32 	%p20, %r675, 0;
	@%p20 bra 	$L__BB3_38;
	ld.global.u32 	%r676, [%rd6+300];
	xor.b32  	%r1083, %r1083, %r676;
	ld.global.u32 	%r677, [%rd6+304];
	xor.b32  	%r1082, %r1082, %r677;
	ld.global.u32 	%r678, [%rd6+308];
	xor.b32  	%r1081, %r1081, %r678;
	ld.global.u32 	%r679, [%rd6+312];
	xor.b32  	%r1080, %r1080, %r679;
	ld.global.u32 	%r680, [%rd6+316];
	xor.b32  	%r1079, %r1079, %r680;
$L__BB3_38:
	add.s32 	%r1078, %r1078, 16;
	setp.ne.s32 	%p21, %r1078, 32;
	@%p21 bra 	$L__BB3_6;
	mad.lo.s32 	%r681, %r1072, -31, %r21;
	add.s32 	%r1072, %r681, 1;
	setp.ne.s32 	%p22, %r1072, 5;
	@%p22 bra 	$L__BB3_5;
	st.local.u32 	[%rd1+4], %r1083;
	st.local.v2.u32 	[%rd1+8], {%r1082, %r1081};
	st.local.v2.u32 	[%rd1+16], {%r1080, %r1079};
	setp.eq.s64 	%p23, %rd4, 1;
	@%p23 bra 	$L__BB3_115;
	mov.b32 	%r1079, 0;
	mov.u32 	%r1080, %r1079;
	mov.u32 	%r1081, %r1079;
	mov.u32 	%r1082, %r1079;
	mov.u32 	%r1083, %r1079;
	mov.u32 	%r1164, %r1079;
$L__BB3_42:
	mul.wide.u32 	%rd18, %r1164, 4;
	add.s64 	%rd19, %rd1, %rd18;
	ld.local.u32 	%r196, [%rd19+4];
	shl.b32 	%r197, %r1164, 5;
	mov.b32 	%r1170, 0;
$L__BB3_43:
	.pragma "nounroll";
	shr.u32 	%r684, %r196, %r1170;
	and.b32  	%r685, %r684, 1;
	setp.eq.b32 	%p24, %r685, 1;
	not.pred 	%p25, %p24;
	add.s32 	%r686, %r197, %r1170;
	mul.lo.s32 	%r687, %r686, 5;
	mul.wide.u32 	%rd20, %r687, 4;
	add.s64 	%rd7, %rd5, %rd20;
	@%p25 bra 	$L__BB3_45;
	ld.global.u32 	%r688, [%rd7];
	xor.b32  	%r1083, %r1083, %r688;
	ld.global.u32 	%r689, [%rd7+4];
	xor.b32  	%r1082, %r1082, %r689;
	ld.global.u32 	%r690, [%rd7+8];
	xor.b32  	%r1081, %r1081, %r690;
	ld.global.u32 	%r691, [%rd7+12];
	xor.b32  	%r1080, %r1080, %r691;
	ld.global.u32 	%r692, [%rd7+16];
	xor.b32  	%r1079, %r1079, %r692;
$L__BB3_45:
	and.b32  	%r694, %r684, 2;
	setp.eq.s32 	%p26, %r694, 0;
	@%p26 bra 	$L__BB3_47;
	ld.global.u32 	%r695, [%rd7+20];
	xor.b32  	%r1083, %r1083, %r695;
	ld.global.u32 	%r696, [%rd7+24];
	xor.b32  	%r1082, %r1082, %r696;
	ld.global.u32 	%r697, [%rd7+28];
	xor.b32  	%r1081, %r1081, %r697;
	ld.global.u32 	%r698, [%rd7+32];
	xor.b32  	%r1080, %r1080, %r698;
	ld.global.u32 	%r699, [%rd7+36];
	xor.b32  	%r1079, %r1079, %r699;
$L__BB3_47:
	and.b32  	%r701, %r684, 4;
	setp.eq.s32 	%p27, %r701, 0;
	@%p27 bra 	$L__BB3_49;
	ld.global.u32 	%r702, [%rd7+40];
	xor.b32  	%r1083, %r1083, %r702;
	ld.global.u32 	%r703, [%rd7+44];
	xor.b32  	%r1082, %r1082, %r703;
	ld.global.u32 	%r704, [%rd7+48];
	xor.b32  	%r1081, %r1081, %r704;
	ld.global.u32 	%r705, [%rd7+52];
	xor.b32  	%r1080, %r1080, %r705;
	ld.global.u32 	%r706, [%rd7+56];
	xor.b32  	%r1079, %r1079, %r706;
$L__BB3_49:
	and.b32  	%r708, %r684, 8;
	setp.eq.s32 	%p28, %r708, 0;
	@%p28 bra 	$L__BB3_51;
	ld.global.u32 	%r709, [%rd7+60];
	xor.b32  	%r1083, %r1083, %r709;
	ld.global.u32 	%r710, [%rd7+64];
	xor.b32  	%r1082, %r1082, %r710;
	ld.global.u32 	%r711, [%rd7+68];
	xor.b32  	%r1081, %r1081, %r711;
	ld.global.u32 	%r712, [%rd7+72];
	xor.b32  	%r1080, %r1080, %r712;
	ld.global.u32 	%r713, [%rd7+76];
	xor.b32  	%r1079, %r1079, %r713;
$L__BB3_51:
	and.b32  	%r715, %r684, 16;
	setp.eq.s32 	%p29, %r715, 0;
	@%p29 bra 	$L__BB3_53;
	ld.global.u32 	%r716, [%rd7+80];
	xor.b32  	%r1083, %r1083, %r716;
	ld.global.u32 	%r717, [%rd7+84];
	xor.b32  	%r1082, %r1082, %r717;
	ld.global.u32 	%r718, [%rd7+88];
	xor.b32  	%r1081, %r1081, %r718;
	ld.global.u32 	%r719, [%rd7+92];
	xor.b32  	%r1080, %r1080, %r719;
	ld.global.u32 	%r720, [%rd7+96];
	xor.b32  	%r1079, %r1079, %r720;
$L__BB3_53:
	and.b32  	%r722, %r684, 32;
	setp.eq.s32 	%p30, %r722, 0;
	@%p30 bra 	$L__BB3_55;
	ld.global.u32 	%r723, [%rd7+100];
	xor.b32  	%r1083, %r1083, %r723;
	ld.global.u32 	%r724, [%rd7+104];
	xor.b32  	%r1082, %r1082, %r724;
	ld.global.u32 	%r725, [%rd7+108];
	xor.b32  	%r1081, %r1081, %r725;
	ld.global.u32 	%r726, [%rd7+112];
	xor.b32  	%r1080, %r1080, %r726;
	ld.global.u32 	%r727, [%rd7+116];
	xor.b32  	%r1079, %r1079, %r727;
$L__BB3_55:
	and.b32  	%r729, %r684, 64;
	setp.eq.s32 	%p31, %r729, 0;
	@%p31 bra 	$L__BB3_57;
	ld.global.u32 	%r730, [%rd7+120];
	xor.b32  	%r1083, %r1083, %r730;
	ld.global.u32 	%r731, [%rd7+124];
	xor.b32  	%r1082, %r1082, %r731;
	ld.global.u32 	%r732, [%rd7+128];
	xor.b32  	%r1081, %r1081, %r732;
	ld.global.u32 	%r733, [%rd7+132];
	xor.b32  	%r1080, %r1080, %r733;
	ld.global.u32 	%r734, [%rd7+136];
	xor.b32  	%r1079, %r1079, %r734;
$L__BB3_57:
	and.b32  	%r736, %r684, 128;
	setp.eq.s32 	%p32, %r736, 0;
	@%p32 bra 	$L__BB3_59;
	ld.global.u32 	%r737, [%rd7+140];
	xor.b32  	%r1083, %r1083, %r737;
	ld.global.u32 	%r738, [%rd7+144];
	xor.b32  	%r1082, %r1082, %r738;
	ld.global.u32 	%r739, [%rd7+148];
	xor.b32  	%r1081, %r1081, %r739;
	ld.global.u32 	%r740, [%rd7+152];
	xor.b32  	%r1080, %r1080, %r740;
	ld.global.u32 	%r741, [%rd7+156];
	xor.b32  	%r1079, %r1079, %r741;
$L__BB3_59:
	and.b32  	%r743, %r684, 256;
	setp.eq.s32 	%p33, %r743, 0;
	@%p33 bra 	$L__BB3_61;
	ld.global.u32 	%r744, [%rd7+160];
	xor.b32  	%r1083, %r1083, %r744;
	ld.global.u32 	%r745, [%rd7+164];
	xor.b32  	%r1082, %r1082, %r745;
	ld.global.u32 	%r746, [%rd7+168];
	xor.b32  	%r1081, %r1081, %r746;
	ld.global.u32 	%r747, [%rd7+172];
	xor.b32  	%r1080, %r1080, %r747;
	ld.global.u32 	%r748, [%rd7+176];
	xor.b32  	%r1079, %r1079, %r748;
$L__BB3_61:
	and.b32  	%r750, %r684, 512;
	setp.eq.s32 	%p34, %r750, 0;
	@%p34 bra 	$L__BB3_63;
	ld.global.u32 	%r751, [%rd7+180];
	xor.b32  	%r1083, %r1083, %r751;
	ld.global.u32 	%r752, [%rd7+184];
	xor.b32  	%r1082, %r1082, %r752;
	ld.global.u32 	%r753, [%rd7+188];
	xor.b32  	%r1081, %r1081, %r753;
	ld.global.u32 	%r754, [%rd7+192];
	xor.b32  	%r1080, %r1080, %r754;
	ld.global.u32 	%r755, [%rd7+196];
	xor.b32  	%r1079, %r1079, %r755;
$L__BB3_63:
	and.b32  	%r757, %r684, 1024;
	setp.eq.s32 	%p35, %r757, 0;
	@%p35 bra 	$L__BB3_65;
	ld.global.u32 	%r758, [%rd7+200];
	xor.b32  	%r1083, %r1083, %r758;
	ld.global.u32 	%r759, [%rd7+204];
	xor.b32  	%r1082, %r1082, %r759;
	ld.global.u32 	%r760, [%rd7+208];
	xor.b32  	%r1081, %r1081, %r760;
	ld.global.u32 	%r761, [%rd7+212];
	xor.b32  	%r1080, %r1080, %r761;
	ld.global.u32 	%r762, [%rd7+216];
	xor.b32  	%r1079, %r1079, %r762;
$L__BB3_65:
	and.b32  	%r764, %r684, 2048;
	setp.eq.s32 	%p36, %r764, 0;
	@%p36 bra 	$L__BB3_67;
	ld.global.u32 	%r765, [%rd7+220];
	xor.b32  	%r1083, %r1083, %r765;
	ld.global.u32 	%r766, [%rd7+224];
	xor.b32  	%r1082, %r1082, %r766;
	ld.global.u32 	%r767, [%rd7+228];
	xor.b32  	%r1081, %r1081, %r767;
	ld.global.u32 	%r768, [%rd7+232];
	xor.b32  	%r1080, %r1080, %r768;
	ld.global.u32 	%r769, [%rd7+236];
	xor.b32  	%r1079, %r1079, %r769;
$L__BB3_67:
	and.b32  	%r771, %r684, 4096;
	setp.eq.s32 	%p37, %r771, 0;
	@%p37 bra 	$L__BB3_69;
	ld.global.u32 	%r772, [%rd7+240];
	xor.b32  	%r1083, %r1083, %r772;
	ld.global.u32 	%r773, [%rd7+244];
	xor.b32  	%r1082, %r1082, %r773;
	ld.global.u32 	%r774, [%rd7+248];
	xor.b32  	%r1081, %r1081, %r774;
	ld.global.u32 	%r775, [%rd7+252];
	xor.b32  	%r1080, %r1080, %r775;
	ld.global.u32 	%r776, [%rd7+256];
	xor.b32  	%r1079, %r1079, %r776;
$L__BB3_69:
	and.b32  	%r778, %r684, 8192;
	setp.eq.s32 	%p38, %r778, 0;
	@%p38 bra 	$L__BB3_71;
	ld.global.u32 	%r779, [%rd7+260];
	xor.b32  	%r1083, %r1083, %r779;
	ld.global.u32 	%r780, [%rd7+264];
	xor.b32  	%r1082, %r1082, %r780;
	ld.global.u32 	%r781, [%rd7+268];
	xor.b32  	%r1081, %r1081, %r781;
	ld.global.u32 	%r782, [%rd7+272];
	xor.b32  	%r1080, %r1080, %r782;
	ld.global.u32 	%r783, [%rd7+276];
	xor.b32  	%r1079, %r1079, %r783;
$L__BB3_71:
	and.b32  	%r785, %r684, 16384;
	setp.eq.s32 	%p39, %r785, 0;
	@%p39 bra 	$L__BB3_73;
	ld.global.u32 	%r786, [%rd7+280];
	xor.b32  	%r1083, %r1083, %r786;
	ld.global.u32 	%r787, [%rd7+284];
	xor.b32  	%r1082, %r1082, %r787;
	ld.global.u32 	%r788, [%rd7+288];
	xor.b32  	%r1081, %r1081, %r788;
	ld.global.u32 	%r789, [%rd7+292];
	xor.b32  	%r1080, %r1080, %r789;
	ld.global.u32 	%r790, [%rd7+296];
	xor.b32  	%r1079, %r1079, %r790;
$L__BB3_73:
	and.b32  	%r792, %r684, 32768;
	setp.eq.s32 	%p40, %r792, 0;
	@%p40 bra 	$L__BB3_75;
	ld.global.u32 	%r793, [%rd7+300];
	xor.b32  	%r1083, %r1083, %r793;
	ld.global.u32 	%r794, [%rd7+304];
	xor.b32  	%r1082, %r1082, %r794;
	ld.global.u32 	%r795, [%rd7+308];
	xor.b32  	%r1081, %r1081, %r795;
	ld.global.u32 	%r796, [%rd7+312];
	xor.b32  	%r1080, %r1080, %r796;
	ld.global.u32 	%r797, [%rd7+316];
	xor.b32  	%r1079, %r1079, %r797;
$L__BB3_75:
	add.s32 	%r1170, %r1170, 16;
	setp.ne.s32 	%p41, %r1170, 32;
	@%p41 bra 	$L__BB3_43;
	mad.lo.s32 	%r798, %r1164, -31, %r197;
	add.s32 	%r1164, %r798, 1;
	setp.ne.s32 	%p42, %r1164, 5;
	@%p42 bra 	$L__BB3_42;
	st.local.u32 	[%rd1+4], %r1083;
	st.local.v2.u32 	[%rd1+8], {%r1082, %r1081};
	st.local.v2.u32 	[%rd1+16], {%r1080, %r1079};
	setp.ne.s64 	%p43, %rd4, 3;
	@%p43 bra 	$L__BB3_115;
	mov.b32 	%r1079, 0;
	mov.u32 	%r1080, %r1079;
	mov.u32 	%r1081, %r1079;
	mov.u32 	%r1082, %r1079;
	mov.u32 	%r1083, %r1079;
	mov.u32 	%r1256, %r1079;
$L__BB3_79:
	mul.wide.u32 	%rd21, %r1256, 4;
	add.s64 	%rd22, %rd1, %rd21;
	ld.local.u32 	%r372, [%rd22+4];
	shl.b32 	%r373, %r1256, 5;
	mov.b32 	%r1262, 0;
$L__BB3_80:
	.pragma "nounroll";
	shr.u32 	%r801, %r372, %r1262;
	and.b32  	%r802, %r801, 1;
	setp.eq.b32 	%p44, %r802, 1;
	not.pred 	%p45, %p44;
	add.s32 	%r803, %r373, %r1262;
	mul.lo.s32 	%r804, %r803, 5;
	mul.wide.u32 	%rd23, %r804, 4;
	add.s64 	%rd8, %rd5, %rd23;
	@%p45 bra 	$L__BB3_82;
	ld.global.u32 	%r805, [%rd8];
	xor.b32  	%r1083, %r1083, %r805;
	ld.global.u32 	%r806, [%rd8+4];
	xor.b32  	%r1082, %r1082, %r806;
	ld.global.u32 	%r807, [%rd8+8];
	xor.b32  	%r1081, %r1081, %r807;
	ld.global.u32 	%r808, [%rd8+12];
	xor.b32  	%r1080, %r1080, %r808;
	ld.global.u32 	%r809, [%rd8+16];
	xor.b32  	%r1079, %r1079, %r809;
$L__BB3_82:
	and.b32  	%r811, %r801, 2;
	setp.eq.s32 	%p46, %r811, 0;
	@%p46 bra 	$L__BB3_84;
	ld.global.u32 	%r812, [%rd8+20];
	xor.b32  	%r1083, %r1083, %r812;
	ld.global.u32 	%r813, [%rd8+24];
	xor.b32  	%r1082, %r1082, %r813;
	ld.global.u32 	%r814, [%rd8+28];
	xor.b32  	%r1081, %r1081, %r814;
	ld.global.u32 	%r815, [%rd8+32];
	xor.b32  	%r1080, %r1080, %r815;
	ld.global.u32 	%r816, [%rd8+36];
	xor.b32  	%r1079, %r1079, %r816;
$L__BB3_84:
	and.b32  	%r818, %r801, 4;
	setp.eq.s32 	%p47, %r818, 0;
	@%p47 bra 	$L__BB3_86;
	ld.global.u32 	%r819, [%rd8+40];
	xor.b32  	%r1083, %r1083, %r819;
	ld.global.u32 	%r820, [%rd8+44];
	xor.b32  	%r1082, %r1082, %r820;
	ld.global.u32 	%r821, [%rd8+48];
	xor.b32  	%r1081, %r1081, %r821;
	ld.global.u32 	%r822, [%rd8+52];
	xor.b32  	%r1080, %r1080, %r822;
	ld.global.u32 	%r823, [%rd8+56];
	xor.b32  	%r1079, %r1079, %r823;
$L__BB3_86:
	and.b32  	%r825, %r801, 8;
	setp.eq.s32 	%p48, %r825, 0;
	@%p48 bra 	$L__BB3_88;
	ld.global.u32 	%r826, [%rd8+60];
	xor.b32  	%r1083, %r1083, %r826;
	ld.global.u32 	%r827, [%rd8+64];
	xor.b32  	%r1082, %r1082, %r827;
	ld.global.u32 	%r828, [%rd8+68];
	xor.b32  	%r1081, %r1081, %r828;
	ld.global.u32 	%r829, [%rd8+72];
	xor.b32  	%r1080, %r1080, %r829;
	ld.global.u32 	%r830, [%rd8+76];
	xor.b32  	%r1079, %r1079, %r830;
$L__BB3_88:
	and.b32  	%r832, %r801, 16;
	setp.eq.s32 	%p49, %r832, 0;
	@%p49 bra 	$L__BB3_90;
	ld.global.u32 	%r833, [%rd8+80];
	xor.b32  	%r1083, %r1083, %r833;
	ld.global.u32 	%r834, [%rd8+84];
	xor.b32  	%r1082, %r1082, %r834;
	ld.global.u32 	%r835, [%rd8+88];
	xor.b32  	%r1081, %r1081, %r835;
	ld.global.u32 	%r836, [%rd8+92];
	xor.b32  	%r1080, %r1080, %r836;
	ld.global.u32 	%r837, [%rd8+96];
	xor.b32  	%r1079, %r1079, %r837;
$L__BB3_90:
	and.b32  	%r839, %r801, 32;
	setp.eq.s32 	%p50, %r839, 0;
	@%p50 bra 	$L__BB3_92;
	ld.global.u32 	%r840, [%rd8+100];
	xor.b32  	%r1083, %r1083, %r840;
	ld.global.u32 	%r841, [%rd8+104];
	xor.b32  	%r1082, %r1082, %r841;
	ld.global.u32 	%r842, [%rd8+108];
	xor.b32  	%r1081, %r1081, %r842;
	ld.global.u32 	%r843, [%rd8+112];
	xor.b32  	%r1080, %r1080, %r843;
	ld.global.u32 	%r844, [%rd8+116];
	xor.b32  	%r1079, %r1079, %r844;
$L__BB3_92:
	and.b32  	%r846, %r801, 64;
	setp.eq.s32 	%p51, %r846, 0;
	@%p51 bra 	$L__BB3_94;
	ld.global.u32 	%r847, [%rd8+120];
	xor.b32  	%r1083, %r1083, %r847;
	ld.global.u32 	%r848, [%rd8+124];
	xor.b32  	%r1082, %r1082, %r848;
	ld.global.u32 	%r849, [%rd8+128];
	xor.b32  	%r1081, %r1081, %r849;
	ld.global.u32 	%r850, [%rd8+132];
	xor.b32  	%r1080, %r1080, %r850;
	ld.global.u32 	%r851, [%rd8+136];
	xor.b32  	%r1079, %r1079, %r851;
$L__BB3_94:
	and.b32  	%r853, %r801, 128;
	setp.eq.s32 	%p52, %r853, 0;
	@%p52 bra 	$L__BB3_96;
	ld.global.u32 	%r854, [%rd8+140];
	xor.b32  	%r1083, %r1083, %r854;
	ld.global.u32 	%r855, [%rd8+144];
	xor.b32  	%r1082, %r1082, %r855;
	ld.global.u32 	%r856, [%rd8+148];
	xor.b32  	%r1081, %r1081, %r856;
	ld.global.u32 	%r857, [%rd8+152];
	xor.b32  	%r1080, %r1080, %r857;
	ld.global.u32 	%r858, [%rd8+156];
	xor.b32  	%r1079, %r1079, %r858;
$L__BB3_96:
	and.b32  	%r860, %r801, 256;
	setp.eq.s32 	%p53, %r860, 0;
	@%p53 bra 	$L__BB3_98;
	ld.global.u32 	%r861, [%rd8+160];
	xor.b32  	%r1083, %r1083, %r861;
	ld.global.u32 	%r862, [%rd8+164];
	xor.b32  	%r1082, %r1082, %r862;
	ld.global.u32 	%r863, [%rd8+168];
	xor.b32  	%r1081, %r1081, %r863;
	ld.global.u32 	%r864, [%rd8+172];
	xor.b32  	%r1080, %r1080, %r864;
	ld.global.u32 	%r865, [%rd8+176];
	xor.b32  	%r1079, %r1079, %r865;
$L__BB3_98:
	and.b32  	%r867, %r801, 512;
	setp.eq.s32 	%p54, %r867, 0;
	@%p54 bra 	$L__BB3_100;
	ld.global.u32 	%r868, [%rd8+180];
	xor.b32  	%r1083, %r1083, %r868;
	ld.global.u32 	%r869, [%rd8+184];
	xor.b32  	%r1082, %r1082, %r869;
	ld.global.u32 	%r870, [%rd8+188];
	xor.b32  	%r1081, %r1081, %r870;
	ld.global.u32 	%r871, [%rd8+192];
	xor.b32  	%r1080, %r1080, %r871;
	ld.global.u32 	%r872, [%rd8+196];
	xor.b32  	%r1079, %r1079, %r872;
$L__BB3_100:
	and.b32  	%r874, %r801, 1024;
	setp.eq.s32 	%p55, %r874, 0;
	@%p55 bra 	$L__BB3_102;
	ld.global.u32 	%r875, [%rd8+200];
	xor.b32  	%r1083, %r1083, %r875;
	ld.global.u32 	%r876, [%rd8+204];
	xor.b32  	%r1082, %r1082, %r876;
	ld.global.u32 	%r877, [%rd8+208];
	xor.b32  	%r1081, %r1081, %r877;
	ld.global.u32 	%r878, [%rd8+212];
	xor.b32  	%r1080, %r1080, %r878;
	ld.global.u32 	%r879, [%rd8+216];
	xor.b32  	%r1079, %r1079, %r879;
$L__BB3_102:
	and.b32  	%r881, %r801, 2048;
	setp.eq.s32 	%p56, %r881, 0;
	@%p56 bra 	$L__BB3_104;
	ld.global.u32 	%r882, [%rd8+220];
	xor.b32  	%r1083, %r1083, %r882;
	ld.global.u32 	%r883, [%rd8+224];
	xor.b32  	%r1082, %r1082, %r883;
	ld.global.u32 	%r884, [%rd8+228];
	xor.b32  	%r1081, %r1081, %r884;
	ld.global.u32 	%r885, [%rd8+232];
	xor.b32  	%r1080, %r1080, %r885;
	ld.global.u32 	%r886, [%rd8+236];
	xor.b32  	%r1079, %r1079, %r886;
$L__BB3_104:
	and.b32  	%r888, %r801, 4096;
	setp.eq.s32 	%p57, %r888, 0;
	@%p57 bra 	$L__BB3_106;
	ld.global.u32 	%r889, [%rd8+240];
	xor.b32  	%r1083, %r1083, %r889;
	ld.global.u32 	%r890, [%rd8+244];
	xor.b32  	%r1082, %r1082, %r890;
	ld.global.u32 	%r891, [%rd8+248];
	xor.b32  	%r1081, %r1081, %r891;
	ld.global.u32 	%r892, [%rd8+252];
	xor.b32  	%r1080, %r1080, %r892;
	ld.global.u32 	%r893, [%rd8+256];
	xor.b32  	%r1079, %r1079, %r893;
$L__BB3_106:
	and.b32  	%r895, %r801, 8192;
	setp.eq.s32 	%p58, %r895, 0;
	@%p58 bra 	$L__BB3_108;
	ld.global.u32 	%r896, [%rd8+260];
	xor.b32  	%r1083, %r1083, %r896;
	ld.global.u32 	%r897, [%rd8+264];
	xor.b32  	%r1082, %r1082, %r897;
	ld.global.u32 	%r898, [%rd8+268];
	xor.b32  	%r1081, %r1081, %r898;
	ld.global.u32 	%r899, [%rd8+272];
	xor.b32  	%r1080, %r1080, %r899;
	ld.global.u32 	%r900, [%rd8+276];
	xor.b32  	%r1079, %r1079, %r900;
$L__BB3_108:
	and.b32  	%r902, %r801, 16384;
	setp.eq.s32 	%p59, %r902, 0;
	@%p59 bra 	$L__BB3_110;
	ld.global.u32 	%r903, [%rd8+280];
	xor.b32  	%r1083, %r1083, %r903;
	ld.global.u32 	%r904, [%rd8+284];
	xor.b32  	%r1082, %r1082, %r904;
	ld.global.u32 	%r905, [%rd8+288];
	xor.b32  	%r1081, %r1081, %r905;
	ld.global.u32 	%r906, [%rd8+292];
	xor.b32  	%r1080, %r1080, %r906;
	ld.global.u32 	%r907, [%rd8+296];
	xor.b32  	%r1079, %r1079, %r907;
$L__BB3_110:
	and.b32  	%r909, %r801, 32768;
	setp.eq.s32 	%p60, %r909, 0;
	@%p60 bra 	$L__BB3_112;
	ld.global.u32 	%r910, [%rd8+300];
	xor.b32  	%r1083, %r1083, %r910;
	ld.global.u32 	%r911, [%rd8+304];
	xor.b32  	%r1082, %r1082, %r911;
	ld.global.u32 	%r912, [%rd8+308];
	xor.b32  	%r1081, %r1081, %r912;
	ld.global.u32 	%r913, [%rd8+312];
	xor.b32  	%r1080, %r1080, %r913;
	ld.global.u32 	%r914, [%rd8+316];
	xor.b32  	%r1079, %r1079, %r914;
$L__BB3_112:
	add.s32 	%r1262, %r1262, 16;
	setp.ne.s32 	%p61, %r1262, 32;
	@%p61 bra 	$L__BB3_80;
	mad.lo.s32 	%r915, %r1256, -31, %r373;
	add.s32 	%r1256, %r915, 1;
	setp.ne.s32 	%p62, %r1256, 5;
	@%p62 bra 	$L__BB3_79;
	st.local.u32 	[%rd1+4], %r1083;
	st.local.v2.u32 	[%rd1+8], {%r1082, %r1081};
	st.local.v2.u32 	[%rd1+16], {%r1080, %r1079};
$L__BB3_115:
	shr.u64 	%rd27, %rd3, 2;
	add.s32 	%r1066, %r1066, 1;
	setp.gt.u64 	%p63, %rd3, 3;
	@%p63 bra 	$L__BB3_3;
$L__BB3_116:
	shl.b32 	%r916, %r1, 4;
	shr.u32 	%r917, %r1083, 2;
	xor.b32  	%r918, %r917, %r1083;
	shl.b32 	%r919, %r1079, 4;
	shl.b32 	%r920, %r918, 1;
	xor.b32  	%r921, %r920, %r919;
	xor.b32  	%r922, %r921, %r918;
	xor.b32  	%r923, %r922, %r1079;
	add.s32 	%r924, %r2, %r923;
	add.s32 	%r925, %r924, 197;
	cvt.s64.s32 	%rd24, %r916;
	cvta.to.global.u64 	%rd25, %rd10;
	add.s64 	%rd26, %rd25, %rd24;
	st.global.u8 	[%rd26], %r925;
	shr.u32 	%r926, %r1082, 2;
	xor.b32  	%r927, %r926, %r1082;
	shl.b32 	%r928, %r923, 4;
	shl.b32 	%r929, %r927, 1;
	xor.b32  	%r930, %r929, %r928;
	xor.b32  	%r931, %r930, %r927;
	xor.b32  	%r932, %r931, %r923;
	add.s32 	%r933, %r2, %r932;
	add.s32 	%r934, %r933, 138;
	st.global.u8 	[%rd26+1], %r934;
	shr.u32 	%r935, %r1081, 2;
	xor.b32  	%r936, %r935, %r1081;
	shl.b32 	%r937, %r932, 4;
	shl.b32 	%r938, %r936, 1;
	xor.b32  	%r939, %r938, %r937;
	xor.b32  	%r940, %r939, %r936;
	xor.b32  	%r941, %r940, %r932;
	add.s32 	%r942, %r2, %r941;
	add.s32 	%r943, %r942, 79;
	st.global.u8 	[%rd26+2], %r943;
	shr.u32 	%r944, %r1080, 2;
	xor.b32  	%r945, %r944, %r1080;
	shl.b32 	%r946, %r941, 4;
	shl.b32 	%r947, %r945, 1;
	xor.b32  	%r948, %r947, %r946;
	xor.b32  	%r949, %r948, %r945;
	xor.b32  	%r950, %r949, %r941;
	add.s32 	%r951, %r2, %r950;
	add.s32 	%r952, %r951, 20;
	st.global.u8 	[%rd26+3], %r952;
	shr.u32 	%r953, %r1079, 2;
	xor.b32  	%r954, %r953, %r1079;
	shl.b32 	%r955, %r950, 4;
	shl.b32 	%r956, %r954, 1;
	xor.b32  	%r957, %r956, %r955;
	xor.b32  	%r958, %r957, %r954;
	xor.b32  	%r959, %r958, %r950;
	add.s32 	%r960, %r2, %r959;
	add.s32 	%r961, %r960, 217;
	st.global.u8 	[%rd26+4], %r961;
	shr.u32 	%r962, %r923, 2;
	xor.b32  	%r963, %r962, %r923;
	shl.b32 	%r964, %r959, 4;
	shl.b32 	%r965, %r963, 1;
	xor.b32  	%r966, %r965, %r964;
	xor.b32  	%r967, %r966, %r963;
	xor.b32  	%r968, %r967, %r959;
	add.s32 	%r969, %r2, %r968;
	add.s32 	%r970, %r969, 158;
	st.global.u8 	[%rd26+5], %r970;
	shr.u32 	%r971, %r932, 2;
	xor.b32  	%r972, %r971, %r932;
	shl.b32 	%r973, %r968, 4;
	shl.b32 	%r974, %r972, 1;
	xor.b32  	%r975, %r974, %r973;
	xor.b32  	%r976, %r975, %r972;
	xor.b32  	%r977, %r976, %r968;
	add.s32 	%r978, %r2, %r977;
	add.s32 	%r979, %r978, 99;
	st.global.u8 	[%rd26+6], %r979;
	shr.u32 	%r980, %r941, 2;
	xor.b32  	%r981, %r980, %r941;
	shl.b32 	%r982, %r977, 4;
	shl.b32 	%r983, %r981, 1;
	xor.b32  	%r984, %r983, %r982;
	xor.b32  	%r985, %r984, %r981;
	xor.b32  	%r986, %r985, %r977;
	add.s32 	%r987, %r2, %r986;
	add.s32 	%r988, %r987, 40;
	st.global.u8 	[%rd26+7], %r988;
	shr.u32 	%r989, %r950, 2;
	xor.b32  	%r990, %r989, %r950;
	shl.b32 	%r991, %r986, 4;
	shl.b32 	%r992, %r990, 1;
	xor.b32  	%r993, %r992, %r991;
	xor.b32  	%r994, %r993, %r990;
	xor.b32  	%r995, %r994, %r986;
	add.s32 	%r996, %r2, %r995;
	add.s32 	%r997, %r996, 237;
	st.global.u8 	[%rd26+8], %r997;
	shr.u32 	%r998, %r959, 2;
	xor.b32  	%r999, %r998, %r959;
	shl.b32 	%r1000, %r995, 4;
	shl.b32 	%r1001, %r999, 1;
	xor.b32  	%r1002, %r1001, %r1000;
	xor.b32  	%r1003, %r1002, %r999;
	xor.b32  	%r1004, %r1003, %r995;
	add.s32 	%r1005, %r2, %r1004;
	add.s32 	%r1006, %r1005, 178;
	st.global.u8 	[%rd26+9], %r1006;
	shr.u32 	%r1007, %r968, 2;
	xor.b32  	%r1008, %r1007, %r968;
	shl.b32 	%r1009, %r1004, 4;
	shl.b32 	%r1010, %r1008, 1;
	xor.b32  	%r1011, %r1010, %r1009;
	xor.b32  	%r1012, %r1011, %r1008;
	xor.b32  	%r1013, %r1012, %r1004;
	add.s32 	%r1014, %r2, %r1013;
	add.s32 	%r1015, %r1014, 119;
	st.global.u8 	[%rd26+10], %r1015;
	shr.u32 	%r1016, %r977, 2;
	xor.b32  	%r1017, %r1016, %r977;
	shl.b32 	%r1018, %r1013, 4;
	shl.b32 	%r1019, %r1017, 1;
	xor.b32  	%r1020, %r1019, %r1018;
	xor.b32  	%r1021, %r1020, %r1017;
	xor.b32  	%r1022, %r1021, %r1013;
	add.s32 	%r1023, %r2, %r1022;
	add.s32 	%r1024, %r1023, 60;
	st.global.u8 	[%rd26+11], %r1024;
	shr.u32 	%r1025, %r986, 2;
	xor.b32  	%r1026, %r1025, %r986;
	shl.b32 	%r1027, %r1022, 4;
	shl.b32 	%r1028, %r1026, 1;
	xor.b32  	%r1029, %r1028, %r1027;
	xor.b32  	%r1030, %r1029, %r1026;
	xor.b32  	%r1031, %r1030, %r1022;
	add.s32 	%r1032, %r2, %r1031;
	add.s32 	%r1033, %r1032, 1;
	st.global.u8 	[%rd26+12], %r1033;
	shr.u32 	%r1034, %r995, 2;
	xor.b32  	%r1035, %r1034, %r995;
	shl.b32 	%r1036, %r1031, 4;
	shl.b32 	%r1037, %r1035, 1;
	xor.b32  	%r1038, %r1037, %r1036;
	xor.b32  	%r1039, %r1038, %r1035;
	xor.b32  	%r1040, %r1039, %r1031;
	add.s32 	%r1041, %r2, %r1040;
	add.s32 	%r1042, %r1041, 198;
	st.global.u8 	[%rd26+13], %r1042;
	shr.u32 	%r1043, %r1004, 2;
	xor.b32  	%r1044, %r1043, %r1004;
	shl.b32 	%r1045, %r1040, 4;
	shl.b32 	%r1046, %r1044, 1;
	xor.b32  	%r1047, %r1046, %r1045;
	xor.b32  	%r1048, %r1047, %r1044;
	xor.b32  	%r1049, %r1048, %r1040;
	add.s32 	%r1050, %r2, %r1049;
	add.s32 	%r1051, %r1050, 139;
	st.global.u8 	[%rd26+14], %r1051;
	shr.u32 	%r1052, %r1013, 2;
	xor.b32  	%r1053, %r1052, %r1013;
	shl.b32 	%r1054, %r1049, 4;
	shl.b32 	%r1055, %r1053, 1;
	xor.b32  	%r1056, %r1055, %r1054;
	xor.b32  	%r1057, %r1056, %r1053;
	xor.b32  	%r1058, %r1057, %r1049;
	add.s32 	%r1059, %r2, %r1058;
	add.s32 	%r1060, %r1059, 80;
	st.global.u8 	[%rd26+15], %r1060;
$L__BB3_117:
	ret;

}
	// .globl	_Z13tryDecryptAESPKhS0_PhPbS1_S1_
.visible .entry _Z13tryDecryptAESPKhS0_PhPbS1_S1_(
	.param .u64 .ptr .align 1 _Z13tryDecryptAESPKhS0_PhPbS1_S1__param_0,
	.param .u64 .ptr .align 1 _Z13tryDecryptAESPKhS0_PhPbS1_S1__param_1,
	.param .u64 .ptr .align 1 _Z13tryDecryptAESPKhS0_PhPbS1_S1__param_2,
	.param .u64 .ptr .align 1 _Z13tryDecryptAESPKhS0_PhPbS1_S1__param_3,
	.param .u64 .ptr .align 1 _Z13tryDecryptAESPKhS0_PhPbS1_S1__param_4,
	.param .u64 .ptr .align 1 _Z13tryDecryptAESPKhS0_PhPbS1_S1__param_5
)
{
	.local .align 16 .b8 	__local_depot4[176];
	.reg .b64 	%SP;
	.reg .b64 	%SPL;
	.reg .pred 	%p<20>;
	.reg .b16 	%rs<373>;
	.reg .b32 	%r<113>;
	.reg .b64 	%rd<196>;

	mov.u64 	%SPL, __local_depot4;
	ld.param.u64 	%rd12, [_Z13tryDecryptAESPKhS0_PhPbS1_S1__param_2];
	cvta.to.global.u64 	%rd13, %rd12;
	add.u64 	%rd1, %SPL, 0;
	mov.u32 	%r6, %tid.x;
	mov.u32 	%r7, %ctaid.x;
	mov.u32 	%r8, %ntid.x;
	mad.lo.s32 	%r9, %r7, %r8, %r6;
	shl.b32 	%r10, %r9, 4;
	cvt.s64.s32 	%rd15, %r10;
	add.s64 	%rd2, %rd13, %rd15;
	ld.global.u8 	%rs1, [%rd2];
	ld.global.u8 	%rs79, [%rd2+3];
	ld.global.u8 	%r11, [%rd2+1];
	cvt.u32.u16 	%r12, %rs1;
	prmt.b32 	%r13, %r12, %r11, 0x3340U;
	ld.global.u8 	%r14, [%rd2+2];
	prmt.b32 	%r15, %r14, %r16, 0x3340U;
	prmt.b32 	%r17, %r13, %r15, 0x5410U;
	cvt.u32.u16 	%r18, %rs79;
	bfi.b32 	%r19, %r18, %r17, 24, 8;
	ld.global.u8 	%r20, [%rd2+15];
	ld.global.u8 	%r21, [%rd2+14];
	prmt.b32 	%r22, %r21, %r20, 0x3340U;
	ld.global.u8 	%r23, [%rd2+13];
	ld.global.u8 	%r24, [%rd2+12];
	prmt.b32 	%r25, %r24, %r23, 0x3340U;
	prmt.b32 	%r26, %r25, %r22, 0x5410U;
	ld.global.u8 	%r27, [%rd2+11];
	ld.global.u8 	%r28, [%rd2+10];
	prmt.b32 	%r29, %r28, %r27, 0x3340U;
	ld.global.u8 	%r30, [%rd2+9];
	ld.global.u8 	%r31, [%rd2+8];
	prmt.b32 	%r32, %r31, %r30, 0x3340U;
	prmt.b32 	%r33, %r32, %r29, 0x5410U;
	ld.global.u8 	%r34, [%rd2+7];
	ld.global.u8 	%r35, [%rd2+6];
	prmt.b32 	%r36, %r35, %r34, 0x3340U;
	ld.global.u8 	%r37, [%rd2+5];
	ld.global.u8 	%r38, [%rd2+4];
	prmt.b32 	%r39, %r38, %r37, 0x3340U;
	prmt.b32 	%r40, %r39, %r36, 0x5410U;
	prmt.b32 	%r41, %r14, %r18, 0x3340U;
	prmt.b32 	%r42, %r13, %r41, 0x5410U;
	st.local.v4.b32 	[%rd1], {%r42, %r40, %r33, %r26};
	mov.b64 	%rd16, {%r17, %r43};
	shr.u64 	%rd17, %rd16, 8;
	cvt.u16.u64 	%rs2, %rd17;
	mov.b64 	%rd18, {%r19, %r44};
	shr.u64 	%rd19, %rd18, 16;
	cvt.u16.u64 	%rs3, %rd19;
	mov.b32 	%r111, 16;
	mov.u64 	%rd23, const_sBox;
	mov.u64 	%rd35, const_rcon;
$L__BB4_1:
	add.s32 	%r45, %r111, -4;
	cvt.u64.u32 	%rd20, %r45;
	add.s64 	%rd3, %rd1, %rd20;
	ld.local.u32 	%r46, [%rd3];
	bfe.u32 	%r47, %r46, 0, 8;
	cvt.u16.u32 	%rs356, %r47;
	bfe.u32 	%r48, %r46, 8, 8;
	cvt.u16.u32 	%rs355, %r48;
	bfe.u32 	%r49, %r46, 16, 8;
	cvt.u16.u32 	%rs354, %r49;
	bfe.u32 	%r50, %r46, 24, 8;
	cvt.u16.u32 	%rs353, %r50;
	and.b32  	%r51, %r111, 8;
	setp.ne.s32 	%p1, %r51, 0;
	@%p1 bra 	$L__BB4_3;
	cvt.u64.u16 	%rd21, %rs355;
	and.b64  	%rd22, %rd21, 255;
	add.s64 	%rd24, %rd23, %rd22;
	ld.const.u8 	%rs80, [%rd24];
	cvt.u64.u16 	%rd25, %rs354;
	and.b64  	%rd26, %rd25, 255;
	add.s64 	%rd27, %rd23, %rd26;
	ld.const.u8 	%rs355, [%rd27];
	cvt.u64.u16 	%rd28, %rs353;
	and.b64  	%rd29, %rd28, 255;
	add.s64 	%rd30, %rd23, %rd29;
	ld.const.u8 	%rs354, [%rd30];
	cvt.u64.u16 	%rd31, %rs356;
	and.b64  	%rd32, %rd31, 255;
	add.s64 	%rd33, %rd23, %rd32;
	ld.const.u8 	%rs353, [%rd33];
	shr.u32 	%r52, %r111, 4;
	add.s32 	%r53, %r52, -1;
	cvt.u64.u32 	%rd34, %r53;
	add.s64 	%rd36, %rd35, %rd34;
	ld.const.u8 	%rs81, [%rd36];
	xor.b16  	%rs356, %rs81, %rs80;
$L__BB4_3:
	ld.local.v2.u8 	{%rs82, %rs83}, [%rd3+-12];
	xor.b16  	%rs84, %rs356, %rs82;
	xor.b16  	%rs85, %rs355, %rs83;
	st.local.v2.u8 	[%rd3+4], {%rs84, %rs85};
	ld.local.u8 	%rs86, [%rd3+-10];
	xor.b16  	%rs87, %rs354, %rs86;
	st.local.u8 	[%rd3+6], %rs87;
	ld.local.u8 	%rs88, [%rd3+-9];
	xor.b16  	%rs89, %rs353, %rs88;
	st.local.u8 	[%rd3+7], %rs89;
	ld.local.u8 	%rs90, [%rd3+-8];
	xor.b16  	%rs91, %rs84, %rs90;
	st.local.u8 	[%rd3+8], %rs91;
	ld.local.u8 	%rs92, [%rd3+-7];
	xor.b16  	%rs93, %rs85, %rs92;
	st.local.u8 	[%rd3+9], %rs93;
	ld.local.u8 	%rs94, [%rd3+-6];
	xor.b16  	%rs95, %rs87, %rs94;
	st.local.u8 	[%rd3+10], %rs95;
	ld.local.u8 	%rs96, [%rd3+-5];
	xor.b16  	%rs97, %rs89, %rs96;
	st.local.u8 	[%rd3+11], %rs97;
	add.s32 	%r2, %r111, 8;
	setp.lt.u32 	%p2, %r111, 168;
	mov.u32 	%r111, %r2;
	@%p2 bra 	$L__BB4_1;
	ld.param.u64 	%rd191, [_Z13tryDecryptAESPKhS0_PhPbS1_S1__param_0];
	cvta.to.global.u64 	%rd37, %rd191;
	ld.global.u8 	%rs98, [%rd37];
	ld.global.u8 	%rs99, [%rd37+1];
	ld.global.u8 	%rs100, [%rd37+2];
	ld.global.u8 	%rs101, [%rd37+3];
	ld.global.u8 	%rs102, [%rd37+4];
	ld.global.u8 	%rs103, [%rd37+5];
	ld.global.u8 	%rs104, [%rd37+6];
	ld.global.u8 	%rs105, [%rd37+7];
	ld.global.u8 	%rs106, [%rd37+8];
	ld.global.u8 	%rs107, [%rd37+9];
	ld.global.u8 	%rs108, [%rd37+10];
	ld.global.u8 	%rs109, [%rd37+11];
	ld.global.u8 	%rs110, [%rd37+12];
	ld.global.u8 	%rs111, [%rd37+13];
	ld.global.u8 	%rs112, [%rd37+14];
	ld.global.u8 	%rs113, [%rd37+15];
	ld.local.v4.b32 	{%r55, %r56, %r57, %r58}, [%rd1+160];
	bfe.u32 	%r59, %r58, 24, 8;
	cvt.u16.u32 	%rs114, %r59;
	bfe.u32 	%r60, %r58, 16, 8;
	cvt.u16.u32 	%rs115, %r60;
	bfe.u32 	%r61, %r58, 8, 8;
	cvt.u16.u32 	%rs116, %r61;
	bfe.u32 	%r62, %r58, 0, 8;
	cvt.u16.u32 	%rs117, %r62;
	bfe.u32 	%r63, %r57, 24, 8;
	cvt.u16.u32 	%rs118, %r63;
	bfe.u32 	%r64, %r57, 16, 8;
	cvt.u16.u32 	%rs119, %r64;
	bfe.u32 	%r65, %r57, 8, 8;
	cvt.u16.u32 	%rs120, %r65;
	bfe.u32 	%r66, %r57, 0, 8;
	cvt.u16.u32 	%rs121, %r66;
	bfe.u32 	%r67, %r56, 24, 8;
	cvt.u16.u32 	%rs122, %r67;
	bfe.u32 	%r68, %r56, 16, 8;
	cvt.u16.u32 	%rs123, %r68;
	bfe.u32 	%r69, %r56, 8, 8;
	cvt.u16.u32 	%rs124, %r69;
	bfe.u32 	%r70, %r56, 0, 8;
	cvt.u16.u32 	%rs125, %r70;
	bfe.u32 	%r71, %r55, 24, 8;
	cvt.u16.u32 	%rs126, %r71;
	bfe.u32 	%r72, %r55, 16, 8;
	cvt.u16.u32 	%rs127, %r72;
	bfe.u32 	%r73, %r55, 8, 8;
	cvt.u16.u32 	%rs128, %r73;
	bfe.u32 	%r74, %r55, 0, 8;
	cvt.u16.u32 	%rs129, %r74;
	xor.b16  	%rs372, %rs98, %rs129;
	xor.b16  	%rs371, %rs99, %rs128;
	xor.b16  	%rs370, %rs100, %rs127;
	xor.b16  	%rs369, %rs101, %rs126;
	xor.b16  	%rs368, %rs102, %rs125;
	xor.b16  	%rs367, %rs103, %rs124;
	xor.b16  	%rs366, %rs104, %rs123;
	xor.b16  	%rs365, %rs105, %rs122;
	xor.b16  	%rs364, %rs106, %rs121;
	xor.b16  	%rs363, %rs107, %rs120;
	xor.b16  	%rs362, %rs108, %rs119;
	xor.b16  	%rs361, %rs109, %rs118;
	xor.b16  	%rs360, %rs110, %rs117;
	xor.b16  	%rs359, %rs111, %rs116;
	xor.b16  	%rs358, %rs112, %rs115;
	xor.b16  	%rs357, %rs113, %rs114;
	add.s64 	%rd195, %rd1, 144;
	mov.b32 	%r112, 0;
	mov.u64 	%rd40, const_invSBox;
	mov.u64 	%rd89, gmul_table;
$L__BB4_5:
	cvt.u64.u16 	%rd38, %rs372;
	and.b64  	%rd39, %rd38, 255;
	add.s64 	%rd41, %rd40, %rd39;
	ld.const.u8 	%rs130, [%rd41];
	cvt.u64.u16 	%rd42, %rs359;
	and.b64  	%rd43, %rd42, 255;
	add.s64 	%rd44, %rd40, %rd43;
	ld.const.u8 	%rs131, [%rd44];
	cvt.u64.u16 	%rd45, %rs362;
	and.b64  	%rd46, %rd45, 255;
	add.s64 	%rd47, %rd40, %rd46;
	ld.const.u8 	%rs132, [%rd47];
	cvt.u64.u16 	%rd48, %rs365;
	and.b64  	%rd49, %rd48, 255;
	add.s64 	%rd50, %rd40, %rd49;
	ld.const.u8 	%rs133, [%rd50];
	cvt.u64.u16 	%rd51, %rs368;
	and.b64  	%rd52, %rd51, 255;
	add.s64 	%rd53, %rd40, %rd52;
	ld.const.u8 	%rs134, [%rd53];
	cvt.u64.u16 	%rd54, %rs371;
	and.b64  	%rd55, %rd54, 255;
	add.s64 	%rd56, %rd40, %rd55;
	ld.const.u8 	%rs135, [%rd56];
	cvt.u64.u16 	%rd57, %rs358;
	and.b64  	%rd58, %rd57, 255;
	add.s64 	%rd59, %rd40, %rd58;
	ld.const.u8 	%rs136, [%rd59];
	cvt.u64.u16 	%rd60, %rs361;
	and.b64  	%rd61, %rd60, 255;
	add.s64 	%rd62, %rd40, %rd61;
	ld.const.u8 	%rs137, [%rd62];
	cvt.u64.u16 	%rd63, %rs364;
	and.b64  	%rd64, %rd63, 255;
	add.s64 	%rd65, %rd40, %rd64;
	ld.const.u8 	%rs138, [%rd65];
	cvt.u64.u16 	%rd66, %rs367;
	and.b64  	%rd67, %rd66, 255;
	add.s64 	%rd68, %rd40, %rd67;
	ld.const.u8 	%rs139, [%rd68];
	cvt.u64.u16 	%rd69, %rs370;
	and.b64  	%rd70, %rd69, 255;
	add.s64 	%rd71, %rd40, %rd70;
	ld.const.u8 	%rs140, [%rd71];
	cvt.u64.u16 	%rd72, %rs357;
	and.b64  	%rd73, %rd72, 255;
	add.s64 	%rd74, %rd40, %rd73;
	ld.const.u8 	%rs141, [%rd74];
	cvt.u64.u16 	%rd75, %rs360;
	and.b64  	%rd76, %rd75, 255;
	add.s64 	%rd77, %rd40, %rd76;
	ld.const.u8 	%rs142, [%rd77];
	cvt.u64.u16 	%rd78, %rs363;
	and.b64  	%rd79, %rd78, 255;
	add.s64 	%rd80, %rd40, %rd79;
	ld.const.u8 	%rs143, [%rd80];
	cvt.u64.u16 	%rd81, %rs366;
	and.b64  	%rd82, %rd81, 255;
	add.s64 	%rd83, %rd40, %rd82;
	ld.const.u8 	%rs144, [%rd83];
	cvt.u64.u16 	%rd84, %rs369;
	and.b64  	%rd85, %rd84, 255;
	add.s64 	%rd86, %rd40, %rd85;
	ld.const.u8 	%rs145, [%rd86];
	ld.local.v4.b32 	{%r75, %r76, %r77, %r78}, [%rd195];
	bfe.u32 	%r79, %r78, 24, 8;
	cvt.u16.u32 	%rs146, %r79;
	bfe.u32 	%r80, %r78, 16, 8;
	cvt.u16.u32 	%rs147, %r80;
	bfe.u32 	%r81, %r78, 8, 8;
	cvt.u16.u32 	%rs148, %r81;
	bfe.u32 	%r82, %r78, 0, 8;
	cvt.u16.u32 	%rs149, %r82;
	bfe.u32 	%r83, %r77, 24, 8;
	cvt.u16.u32 	%rs150, %r83;
	bfe.u32 	%r84, %r77, 16, 8;
	cvt.u16.u32 	%rs151, %r84;
	bfe.u32 	%r85, %r77, 8, 8;
	cvt.u16.u32 	%rs152, %r85;
	bfe.u32 	%r86, %r77, 0, 8;
	cvt.u16.u32 	%rs153, %r86;
	bfe.u32 	%r87, %r76, 24, 8;
	cvt.u16.u32 	%rs154, %r87;
	bfe.u32 	%r88, %r76, 16, 8;
	cvt.u16.u32 	%rs155, %r88;
	bfe.u32 	%r89, %r76, 8, 8;
	cvt.u16.u32 	%rs156, %r89;
	bfe.u32 	%r90, %r76, 0, 8;
	cvt.u16.u32 	%rs157, %r90;
	bfe.u32 	%r91, %r75, 24, 8;
	cvt.u16.u32 	%rs158, %r91;
	bfe.u32 	%r92, %r75, 16, 8;
	cvt.u16.u32 	%rs159, %r92;
	bfe.u32 	%r93, %r75, 8, 8;
	cvt.u16.u32 	%rs160, %r93;
	bfe.u32 	%r94, %r75, 0, 8;
	cvt.u16.u32 	%rs161, %r94;
	xor.b16  	%rs162, %rs130, %rs161;
	xor.b16  	%rs163, %rs131, %rs160;
	xor.b16  	%rs164, %rs132, %rs159;
	xor.b16  	%rs165, %rs133, %rs158;
	xor.b16  	%rs166, %rs134, %rs157;
	xor.b16  	%rs167, %rs135, %rs156;
	xor.b16  	%rs168, %rs136, %rs155;
	xor.b16  	%rs169, %rs137, %rs154;
	xor.b16  	%rs170, %rs138, %rs153;
	xor.b16  	%rs171, %rs139, %rs152;
	xor.b16  	%rs172, %rs140, %rs151;
	xor.b16  	%rs173, %rs141, %rs150;
	xor.b16  	%rs174, %rs142, %rs149;
	xor.b16  	%rs175, %rs143, %rs148;
	xor.b16  	%rs176, %rs144, %rs147;
	xor.b16  	%rs177, %rs145, %rs146;
	cvt.u64.u16 	%rd87, %rs162;
	and.b64  	%rd88, %rd87, 255;
	add.s64 	%rd90, %rd89, 3584;
	add.s64 	%rd91, %rd90, %rd88;
	ld.global.u8 	%rs178, [%rd91];
	cvt.u64.u16 	%rd92, %rs163;
	and.b64  	%rd93, %rd92, 255;
	add.s64 	%rd94, %rd89, 2816;
	add.s64 	%rd95, %rd94, %rd93;
	ld.global.u8 	%rs179, [%rd95];
	xor.b16  	%rs180, %rs179, %rs178;
	cvt.u64.u16 	%rd96, %rs164;
	and.b64  	%rd97, %rd96, 255;
	add.s64 	%rd98, %rd89, 3328;
	add.s64 	%rd99, %rd98, %rd97;
	ld.global.u8 	%rs181, [%rd99];
	xor.b16  	%rs182, %rs180, %rs181;
	cvt.u64.u16 	%rd100, %rs165;
	and.b64  	%rd101, %rd100, 255;
	add.s64 	%rd102, %rd89, 2304;
	add.s64 	%rd103, %rd102, %rd101;
	ld.global.u8 	%rs183, [%rd103];
	xor.b16  	%rs372, %rs182, %rs183;
	ld.global.u8 	%rs184, [%rd91+-1280];
	ld.global.u8 	%rs185, [%rd95+768];
	xor.b16  	%rs186, %rs185, %rs184;
	ld.global.u8 	%rs187, [%rd99+-512];
	xor.b16  	%rs188, %rs186, %rs187;
	ld.global.u8 	%rs189, [%rd103+1024];
	xor.b16  	%rs371, %rs188, %rs189;
	ld.global.u8 	%rs190, [%rd91+-256];
	ld.global.u8 	%rs191, [%rd95+-512];
	xor.b16  	%rs192, %rs191, %rs190;
	ld.global.u8 	%rs193, [%rd99+256];
	xor.b16  	%rs194, %rs192, %rs193;
	ld.global.u8 	%rs195, [%rd103+512];
	xor.b16  	%rs370, %rs194, %rs195;
	ld.global.u8 	%rs196, [%rd91+-768];
	ld.global.u8 	%rs197, [%rd95+512];
	xor.b16  	%rs198, %rs197, %rs196;
	ld.global.u8 	%rs199, [%rd99+-1024];
	xor.b16  	%rs200, %rs198, %rs199;
	ld.global.u8 	%rs201, [%rd103+1280];
	xor.b16  	%rs369, %rs200, %rs201;
	cvt.u64.u16 	%rd104, %rs166;
	and.b64  	%rd105, %rd104, 255;
	add.s64 	%rd106, %rd90, %rd105;
	ld.global.u8 	%rs202, [%rd106];
	cvt.u64.u16 	%rd107, %rs167;
	and.b64  	%rd108, %rd107, 255;
	add.s64 	%rd109, %rd94, %rd108;
	ld.global.u8 	%rs203, [%rd109];
	xor.b16  	%rs204, %rs203, %rs202;
	cvt.u64.u16 	%rd110, %rs168;
	and.b64  	%rd111, %rd110, 255;
	add.s64 	%rd112, %rd98, %rd111;
	ld.global.u8 	%rs205, [%rd112];
	xor.b16  	%rs206, %rs204, %rs205;
	cvt.u64.u16 	%rd113, %rs169;
	and.b64  	%rd114, %rd113, 255;
	add.s64 	%rd115, %rd102, %rd114;
	ld.global.u8 	%rs207, [%rd115];
	xor.b16  	%rs368, %rs206, %rs207;
	ld.global.u8 	%rs208, [%rd106+-1280];
	ld.global.u8 	%rs209, [%rd109+768];
	xor.b16  	%rs210, %rs209, %rs208;
	ld.global.u8 	%rs211, [%rd112+-512];
	xor.b16  	%rs212, %rs210, %rs211;
	ld.global.u8 	%rs213, [%rd115+1024];
	xor.b16  	%rs367, %rs212, %rs213;
	ld.global.u8 	%rs214, [%rd106+-256];
	ld.global.u8 	%rs215, [%rd109+-512];
	xor.b16  	%rs216, %rs215, %rs214;
	ld.global.u8 	%rs217, [%rd112+256];
	xor.b16  	%rs218, %rs216, %rs217;
	ld.global.u8 	%rs219, [%rd115+512];
	xor.b16  	%rs366, %rs218, %rs219;
	ld.global.u8 	%rs220, [%rd106+-768];
	ld.global.u8 	%rs221, [%rd109+512];
	xor.b16  	%rs222, %rs221, %rs220;
	ld.global.u8 	%rs223, [%rd112+-1024];
	xor.b16  	%rs224, %rs222, %rs223;
	ld.global.u8 	%rs225, [%rd115+1280];
	xor.b16  	%rs365, %rs224, %rs225;
	cvt.u64.u16 	%rd116, %rs170;
	and.b64  	%rd117, %rd116, 255;
	add.s64 	%rd118, %rd90, %rd117;
	ld.global.u8 	%rs226, [%rd118];
	cvt.u64.u16 	%rd119, %rs171;
	and.b64  	%rd120, %rd119, 255;
	add.s64 	%rd121, %rd94, %rd120;
	ld.global.u8 	%rs227, [%rd121];
	xor.b16  	%rs228, %rs227, %rs226;
	cvt.u64.u16 	%rd122, %rs172;
	and.b64  	%rd123, %rd122, 255;
	add.s64 	%rd124, %rd98, %rd123;
	ld.global.u8 	%rs229, [%rd124];
	xor.b16  	%rs230, %rs228, %rs229;
	cvt.u64.u16 	%rd125, %rs173;
	and.b64  	%rd126, %rd125, 255;
	add.s64 	%rd127, %rd102, %rd126;
	ld.global.u8 	%rs231, [%rd127];
	xor.b16  	%rs364, %rs230, %rs231;
	ld.global.u8 	%rs232, [%rd118+-1280];
	ld.global.u8 	%rs233, [%rd121+768];
	xor.b16  	%rs234, %rs233, %rs232;
	ld.global.u8 	%rs235, [%rd124+-512];
	xor.b16  	%rs236, %rs234, %rs235;
	ld.global.u8 	%rs237, [%rd127+1024];
	xor.b16  	%rs363, %rs236, %rs237;
	ld.global.u8 	%rs238, [%rd118+-256];
	ld.global.u8 	%rs239, [%rd121+-512];
	xor.b16  	%rs240, %rs239, %rs238;
	ld.global.u8 	%rs241, [%rd124+256];
	xor.b16  	%rs242, %rs240, %rs241;
	ld.global.u8 	%rs243, [%rd127+512];
	xor.b16  	%rs362, %rs242, %rs243;
	ld.global.u8 	%rs244, [%rd118+-768];
	ld.global.u8 	%rs245, [%rd121+512];
	xor.b16  	%rs246, %rs245, %rs244;
	ld.global.u8 	%rs247, [%rd124+-1024];
	xor.b16  	%rs248, %rs246, %rs247;
	ld.global.u8 	%rs249, [%rd127+1280];
	xor.b16  	%rs361, %rs248, %rs249;
	cvt.u64.u16 	%rd128, %rs174;
	and.b64  	%rd129, %rd128, 255;
	add.s64 	%rd130, %rd90, %rd129;
	ld.global.u8 	%rs250, [%rd130];
	cvt.u64.u16 	%rd131, %rs175;
	and.b64  	%rd132, %rd131, 255;
	add.s64 	%rd133, %rd94, %rd132;
	ld.global.u8 	%rs251, [%rd133];
	xor.b16  	%rs252, %rs251, %rs250;
	cvt.u64.u16 	%rd134, %rs176;
	and.b64  	%rd135, %rd134, 255;
	add.s64 	%rd136, %rd98, %rd135;
	ld.global.u8 	%rs253, [%rd136];
	xor.b16  	%rs254, %rs252, %rs253;
	cvt.u64.u16 	%rd137, %rs177;
	and.b64  	%rd138, %rd137, 255;
	add.s64 	%rd139, %rd102, %rd138;
	ld.global.u8 	%rs255, [%rd139];
	xor.b16  	%rs360, %rs254, %rs255;
	ld.global.u8 	%rs256, [%rd130+-1280];
	ld.global.u8 	%rs257, [%rd133+768];
	xor.b16  	%rs258, %rs257, %rs256;
	ld.global.u8 	%rs259, [%rd136+-512];
	xor.b16  	%rs260, %rs258, %rs259;
	ld.global.u8 	%rs261, [%rd139+1024];
	xor.b16  	%rs359, %rs260, %rs261;
	ld.global.u8 	%rs262, [%rd130+-256];
	ld.global.u8 	%rs263, [%rd133+-512];
	xor.b16  	%rs264, %rs263, %rs262;
	ld.global.u8 	%rs265, [%rd136+256];
	xor.b16  	%rs266, %rs264, %rs265;
	ld.global.u8 	%rs267, [%rd139+512];
	xor.b16  	%rs358, %rs266, %rs267;
	ld.global.u8 	%rs268, [%rd130+-768];
	ld.global.u8 	%rs269, [%rd133+512];
	xor.b16  	%rs270, %rs269, %rs268;
	ld.global.u8 	%rs271, [%rd136+-1024];
	xor.b16  	%rs272, %rs270, %rs271;
	ld.global.u8 	%rs273, [%rd139+1280];
	xor.b16  	%rs357, %rs272, %rs273;
	add.s32 	%r4, %r112, -1;
	add.s32 	%r95, %r112, 9;
	add.s64 	%rd195, %rd195, -16;
	setp.gt.u32 	%p3, %r95, 1;
	mov.u32 	%r112, %r4;
	@%p3 bra 	$L__BB4_5;
	ld.param.u64 	%rd192, [_Z13tryDecryptAESPKhS0_PhPbS1_S1__param_1];
	shr.u16 	%rs274, %rs3, 8;
	cvt.u64.u16 	%rd140, %rs372;
	and.b64  	%rd141, %rd140, 255;
	mov.u64 	%rd142, const_invSBox;
	add.s64 	%rd143, %rd142, %rd141;
	ld.const.u8 	%rs275, [%rd143];
	cvt.u64.u16 	%rd144, %rs359;
	and.b64  	%rd145, %rd144, 255;
	add.s64 	%rd146, %rd142, %rd145;
	ld.const.u8 	%rs276, [%rd146];
	cvt.u64.u16 	%rd147, %rs362;
	and.b64  	%rd148, %rd147, 255;
	add.s64 	%rd149, %rd142, %rd148;
	ld.const.u8 	%rs277, [%rd149];
	cvt.u64.u16 	%rd150, %rs365;
	and.b64  	%rd151, %rd150, 255;
	add.s64 	%rd152, %rd142, %rd151;
	ld.const.u8 	%rs278, [%rd152];
	cvt.u64.u16 	%rd153, %rs368;
	and.b64  	%rd154, %rd153, 255;
	add.s64 	%rd155, %rd142, %rd154;
	ld.const.u8 	%rs279, [%rd155];
	cvt.u64.u16 	%rd156, %rs371;
	and.b64  	%rd157, %rd156, 255;
	add.s64 	%rd158, %rd142, %rd157;
	ld.const.u8 	%rs280, [%rd158];
	cvt.u64.u16 	%rd159, %rs358;
	and.b64  	%rd160, %rd159, 255;
	add.s64 	%rd161, %rd142, %rd160;
	ld.const.u8 	%rs281, [%rd161];
	cvt.u64.u16 	%rd162, %rs361;
	and.b64  	%rd163, %rd162, 255;
	add.s64 	%rd164, %rd142, %rd163;
	ld.const.u8 	%rs282, [%rd164];
	cvt.u64.u16 	%rd165, %rs364;
	and.b64  	%rd166, %rd165, 255;
	add.s64 	%rd167, %rd142, %rd166;
	ld.const.u8 	%rs283, [%rd167];
	cvt.u64.u16 	%rd168, %rs367;
	and.b64  	%rd169, %rd168, 255;
	add.s64 	%rd170, %rd142, %rd169;
	ld.const.u8 	%rs284, [%rd170];
	cvt.u64.u16 	%rd171, %rs370;
	and.b64  	%rd172, %rd171, 255;
	add.s64 	%rd173, %rd142, %rd172;
	ld.const.u8 	%rs285, [%rd173];
	cvt.u64.u16 	%rd174, %rs357;
	and.b64  	%rd175, %rd174, 255;
	add.s64 	%rd176, %rd142, %rd175;
	ld.const.u8 	%rs286, [%rd176];
	cvt.u64.u16 	%rd177, %rs360;
	and.b64  	%rd178, %rd177, 255;
	add.s64 	%rd179, %rd142, %rd178;
	ld.const.u8 	%rs287, [%rd179];
	cvt.u64.u16 	%rd180, %rs363;
	and.b64  	%rd181, %rd180, 255;
	add.s64 	%rd182, %rd142, %rd181;
	ld.const.u8 	%rs288, [%rd182];
	cvt.u64.u16 	%rd183, %rs366;
	and.b64  	%rd184, %rd183, 255;
	add.s64 	%rd185, %rd142, %rd184;
	ld.const.u8 	%rs289, [%rd185];
	cvt.u64.u16 	%rd186, %rs369;
	and.b64  	%rd187, %rd186, 255;
	add.s64 	%rd188, %rd142, %rd187;
	ld.const.u8 	%rs290, [%rd188];
	xor.b16  	%rs291, %rs275, %rs1;
	and.b16  	%rs292, %rs291, 255;
	xor.b16  	%rs64, %rs276, %rs2;
	xor.b16  	%rs65, %rs277, %rs3;
	xor.b16  	%rs66, %rs278, %rs274;
	ld.local.u32 	%r96, [%rd1+4];
	bfe.u32 	%r97, %r96, 0, 8;
	cvt.u16.u32 	%rs293, %r97;
	bfe.u32 	%r98, %r96, 8, 8;
	cvt.u16.u32 	%rs294, %r98;
	bfe.u32 	%r99, %r96, 16, 8;
	cvt.u16.u32 	%rs295, %r99;
	bfe.u32 	%r100, %r96, 24, 8;
	cvt.u16.u32 	%rs296, %r100;
	xor.b16  	%rs67, %rs279, %rs293;
	xor.b16  	%rs68, %rs280, %rs294;
	xor.b16  	%rs69, %rs281, %rs295;
	xor.b16  	%rs70, %rs282, %rs296;
	ld.local.v2.b32 	{%r101, %r102}, [%rd1+8];
	bfe.u32 	%r103, %r102, 24, 8;
	cvt.u16.u32 	%rs297, %r103;
	bfe.u32 	%r104, %r102, 16, 8;
	cvt.u16.u32 	%rs298, %r104;
	bfe.u32 	%r105, %r102, 8, 8;
	cvt.u16.u32 	%rs299, %r105;
	bfe.u32 	%r106, %r102, 0, 8;
	cvt.u16.u32 	%rs300, %r106;
	bfe.u32 	%r107, %r101, 24, 8;
	cvt.u16.u32 	%rs301, %r107;
	bfe.u32 	%r108, %r101, 16, 8;
	cvt.u16.u32 	%rs302, %r108;
	bfe.u32 	%r109, %r101, 8, 8;
	cvt.u16.u32 	%rs303, %r109;
	bfe.u32 	%r110, %r101, 0, 8;
	cvt.u16.u32 	%rs304, %r110;
	xor.b16  	%rs71, %rs283, %rs304;
	xor.b16  	%rs72, %rs284, %rs303;
	xor.b16  	%rs73, %rs285, %rs302;
	xor.b16  	%rs74, %rs286, %rs301;
	xor.b16  	%rs75, %rs287, %rs300;
	xor.b16  	%rs76, %rs288, %rs299;
	xor.b16  	%rs77, %rs289, %rs298;
	xor.b16  	%rs78, %rs290, %rs297;
	cvta.to.global.u64 	%rd7, %rd192;
	ld.global.u8 	%rs305, [%rd7];
	setp.ne.s16 	%p4, %rs292, %rs305;
	@%p4 bra 	$L__BB4_23;
	ld.global.u8 	%rs306, [%rd7+1];
	and.b16  	%rs307, %rs64, 255;
	setp.ne.s16 	%p5, %rs307, %rs306;
	@%p5 bra 	$L__BB4_23;
	ld.global.u8 	%rs308, [%rd7+2];
	and.b16  	%rs309, %rs65, 255;
	setp.ne.s16 	%p6, %rs309, %rs308;
	@%p6 bra 	$L__BB4_23;
	ld.global.u8 	%rs310, [%rd7+3];
	and.b16  	%rs311, %rs66, 255;
	setp.ne.s16 	%p7, %rs311, %rs310;
	@%p7 bra 	$L__BB4_23;
	ld.global.u8 	%rs312, [%rd7+4];
	and.b16  	%rs313, %rs67, 255;
	setp.ne.s16 	%p8, %rs313, %rs312;
	@%p8 bra 	$L__BB4_23;
	ld.global.u8 	%rs314, [%rd7+5];
	and.b16  	%rs315, %rs68, 255;
	setp.ne.s16 	%p9, %rs315, %rs314;
	@%p9 bra 	$L__BB4_23;
	ld.global.u8 	%rs316, [%rd7+6];
	and.b16  	%rs317, %rs69, 255;
	setp.ne.s16 	%p10, %rs317, %rs316;
	@%p10 bra 	$L__BB4_23;
	ld.global.u8 	%rs318, [%rd7+7];
	and.b16  	%rs319, %rs70, 255;
	setp.ne.s16 	%p11, %rs319, %rs318;
	@%p11 bra 	$L__BB4_23;
	ld.global.u8 	%rs320, [%rd7+8];
	and.b16  	%rs321, %rs71, 255;
	setp.ne.s16 	%p12, %rs321, %rs320;
	@%p12 bra 	$L__BB4_23;
	ld.global.u8 	%rs322, [%rd7+9];
	and.b16  	%rs323, %rs72, 255;
	setp.ne.s16 	%p13, %rs323, %rs322;
	@%p13 bra 	$L__BB4_23;
	ld.global.u8 	%rs324, [%rd7+10];
	and.b16  	%rs325, %rs73, 255;
	setp.ne.s16 	%p14, %rs325, %rs324;
	@%p14 bra 	$L__BB4_23;
	ld.global.u8 	%rs326, [%rd7+11];
	and.b16  	%rs327, %rs74, 255;
	setp.ne.s16 	%p15, %rs327, %rs326;
	@%p15 bra 	$L__BB4_23;
	ld.global.u8 	%rs328, [%rd7+12];
	and.b16  	%rs329, %rs75, 255;
	setp.ne.s16 	%p16, %rs329, %rs328;
	@%p16 bra 	$L__BB4_23;
	ld.global.u8 	%rs330, [%rd7+13];
	and.b16  	%rs331, %rs76, 255;
	setp.ne.s16 	%p17, %rs331, %rs330;
	@%p17 bra 	$L__BB4_23;
	ld.global.u8 	%rs332, [%rd7+14];
	and.b16  	%rs333, %rs77, 255;
	setp.ne.s16 	%p18, %rs333, %rs332;
	@%p18 bra 	$L__BB4_23;
	ld.global.u8 	%rs334, [%rd7+15];
	and.b16  	%rs335, %rs78, 255;
	setp.ne.s16 	%p19, %rs335, %rs334;
	@%p19 bra 	$L__BB4_23;
	ld.param.u64 	%rd194, [_Z13tryDecryptAESPKhS0_PhPbS1_S1__param_4];
	ld.param.u64 	%rd193, [_Z13tryDecryptAESPKhS0_PhPbS1_S1__param_3];
	cvta.to.global.u64 	%rd189, %rd194;
	cvta.to.global.u64 	%rd190, %rd193;
	mov.b16 	%rs336, 1;
	st.global.u8 	[%rd190], %rs336;
	ld.global.u8 	%rs337, [%rd2];
	st.global.u8 	[%rd189], %rs337;
	ld.global.u8 	%rs338, [%rd2+1];
	st.global.u8 	[%rd189+1], %rs338;
	ld.global.u8 	%rs339, [%rd2+2];
	st.global.u8 	[%rd189+2], %rs339;
	ld.global.u8 	%rs340, [%rd2+3];
	st.global.u8 	[%rd189+3], %rs340;
	ld.global.u8 	%rs341, [%rd2+4];
	st.global.u8 	[%rd189+4], %rs341;
	ld.global.u8 	%rs342, [%rd2+5];
	st.global.u8 	[%rd189+5], %rs342;
	ld.global.u8 	%rs343, [%rd2+6];
	st.global.u8 	[%rd189+6], %rs343;
	ld.global.u8 	%rs344, [%rd2+7];
	st.global.u8 	[%rd189+7], %rs344;
	ld.global.u8 	%rs345, [%rd2+8];
	st.global.u8 	[%rd189+8], %rs345;
	ld.global.u8 	%rs346, [%rd2+9];
	st.global.u8 	[%rd189+9], %rs346;
	ld.global.u8 	%rs347, [%rd2+10];
	st.global.u8 	[%rd189+10], %rs347;
	ld.global.u8 	%rs348, [%rd2+11];
	st.global.u8 	[%rd189+11], %rs348;
	ld.global.u8 	%rs349, [%rd2+12];
	st.global.u8 	[%rd189+12], %rs349;
	ld.global.u8 	%rs350, [%rd2+13];
	st.global.u8 	[%rd189+13], %rs350;
	ld.global.u8 	%rs351, [%rd2+14];
	st.global.u8 	[%rd189+14], %rs351;
	ld.global.u8 	%rs352, [%rd2+15];
	st.global.u8 	[%rd189+15], %rs352;
$L__BB4_23:
	ret;

}


// ===== COMPILED SASS (sm_100) =====

	.target	sm_100

	.elftype	@"ET_EXEC"


//--------------------- .note.nv.tkinfo           --------------------------
	.section	.note.nv.tkinfo,"",@"SHT_NOTE"
	.sectionflags	@"SHF_NOTE_NV_TKINFO"
	.tkinfo
        /*0018*/ 	.word	0x00000002
        /*0030*/ 	.string	""
        /*0030*/ 	.string	"ptxas"
        /*0030*/ 	.string	"Cuda compilation tools, release 13.0, V13.0.88"
        /*0030*/ 	.string	"Build cuda_13.0.r13.0/compiler.36424714_0"
        /*0030*/ 	.string	"-arch sm_100 -m 64 "



//--------------------- .note.nv.cuinfo           --------------------------
	.section	.note.nv.cuinfo,"",@"SHT_NOTE"
	.sectionflags	@"SHF_NOTE_NV_CUINFO"
        /*0018*/ 	.short	0x0002
        /*001a*/ 	.short	0x0064
        /*001c*/ 	.short	0x0082
	.zero		2


//--------------------- .nv.info                  --------------------------
	.section	.nv.info,"",@"SHT_CUDA_INFO"
	.align	4


	//----- nvinfo : EIATTR_REGCOUNT
	.align		4
        /*0000*/ 	.byte	0x04, 0x2f
        /*0002*/ 	.short	(.L_14 - .L_13)
	.align		4
.L_13:
        /*0004*/ 	.word	index@(_Z28precompute_gmul_table_aes128v)
        /*0008*/ 	.word	0x00000040


	//----- nvinfo : EIATTR_FRAME_SIZE
	.align		4
.L_14:
        /*000c*/ 	.byte	0x04, 0x11
        /*000e*/ 	.short	(.L_16 - .L_15)
	.align		4
.L_15:
        /*0010*/ 	.word	index@(_Z28precompute_gmul_table_aes128v)
        /*0014*/ 	.word	0x00000000


	//----- nvinfo : EIATTR_REGCOUNT
	.align		4
.L_16:
        /*0018*/ 	.byte	0x04, 0x2f
        /*001a*/ 	.short	(.L_18 - .L_17)
	.align		4
.L_17:
        /*001c*/ 	.word	index@(_Z20initialize_start_keyPhy)
        /*0020*/ 	.word	0x00000020


	//----- nvinfo : EIATTR_FRAME_SIZE
	.align		4
.L_18:
        /*0024*/ 	.byte	0x04, 0x11
        /*0026*/ 	.short	(.L_20 - .L_19)
	.align		4
.L_19:
        /*0028*/ 	.word	index@(_Z20initialize_start_keyPhy)
        /*002c*/ 	.word	0x00000000


	//----- nvinfo : EIATTR_REGCOUNT
	.align		4
.L_20:
        /*0030*/ 	.byte	0x04, 0x2f
        /*0032*/ 	.short	(.L_22 - .L_21)
	.align		4
.L_21:
        /*0034*/ 	.word	index@(_Z28generate_sequential_aes_keysPhiS_)
        /*0038*/ 	.word	0x00000010


	//----- nvinfo : EIATTR_FRAME_SIZE
	.align		4
.L_22:
        /*003c*/ 	.byte	0x04, 0x11
        /*003e*/ 	.short	(.L_24 - .L_23)
	.align		4
.L_23:
        /*0040*/ 	.word	index@(_Z28generate_sequential_aes_keysPhiS_)
        /*0044*/ 	.word	0x00000000


	//----- nvinfo : EIATTR_REGCOUNT
	.align		4
.L_24:
        /*0048*/ 	.byte	0x04, 0x2f
        /*004a*/ 	.short	(.L_26 - .L_25)
	.align		4
.L_25:
        /*004c*/ 	.word	index@(_Z17generate_aes_keysPhiy)
        /*0050*/ 	.word	0x00000020


	//----- nvinfo : EIATTR_FRAME_SIZE
	.align		4
.L_26:
        /*0054*/ 	.byte	0x04, 0x11
        /*0056*/ 	.short	(.L_28 - .L_27)
	.align		4
.L_27:
        /*0058*/ 	.word	index@(_Z17generate_aes_keysPhiy)
        /*005c*/ 	.word	0x00000030


	//----- nvinfo : EIATTR_REGCOUNT
	.align		4
.L_28:
        /*0060*/ 	.byte	0x04, 0x2f
        /*0062*/ 	.short	(.L_30 - .L_29)
	.align		4
.L_29:
        /*0064*/ 	.word	index@(_Z13tryDecryptAESPKhS0_PhPbS1_S1_)
        /*0068*/ 	.word	0x00000028


	//----- nvinfo : EIATTR_FRAME_SIZE
	.align		4
.L_30:
        /*006c*/ 	.byte	0x04, 0x11
        /*006e*/ 	.short	(.L_32 - .L_31)
	.align		4
.L_31:
        /*0070*/ 	.word	index@(_Z13tryDecryptAESPKhS0_PhPbS1_S1_)
        /*0074*/ 	.word	0x000000b0


	//----- nvinfo : EIATTR_MIN_STACK_SIZE
	.align		4
.L_32:
        /*0078*/ 	.byte	0x04, 0x12
        /*007a*/ 	.short	(.L_34 - .L_33)
	.align		4
.L_33:
        /*007c*/ 	.word	index@(_Z13tryDecryptAESPKhS0_PhPbS1_S1_)
        /*0080*/ 	.word	0x000000b0


	//----- nvinfo : EIATTR_MIN_STACK_SIZE
	.align		4
.L_34:
        /*0084*/ 	.byte	0x04, 0x12
        /*0086*/ 	.short	(.L_36 - .L_35)
	.align		4
.L_35:
        /*0088*/ 	.word	index@(_Z17generate_aes_keysPhiy)
        /*008c*/ 	.word	0x00000030


	//----- nvinfo : EIATTR_MIN_STACK_SIZE
	.align		4
.L_36:
        /*0090*/ 	.byte	0x04, 0x12
        /*0092*/ 	.short	(.L_38 - .L_37)
	.align		4
.L_37:
        /*0094*/ 	.word	index@(_Z28generate_sequential_aes_keysPhiS_)
        /*0098*/ 	.word	0x00000000


	//----- nvinfo : EIATTR_MIN_STACK_SIZE
	.align		4
.L_38:
        /*009c*/ 	.byte	0x04, 0x12
        /*009e*/ 	.short	(.L_40 - .L_39)
	.align		4
.L_39:
        /*00a0*/ 	.word	index@(_Z20initialize_start_keyPhy)
        /*00a4*/ 	.word	0x00000000


	//----- nvinfo : EIATTR_MIN_STACK_SIZE
	.align		4
.L_40:
        /*00a8*/ 	.byte	0x04, 0x12
        /*00aa*/ 	.short	(.L_42 - .L_41)
	.align		4
.L_41:
        /*00ac*/ 	.word	index@(_Z28precompute_gmul_table_aes128v)
        /*00b0*/ 	.word	0x00000000
.L_42:


//--------------------- .nv.compat                --------------------------
	.section	.nv.compat,"",@"SHT_CUDA_COMPAT_INFO"
	.align	4
        /*0000*/ 	.byte	0x02, 0x09, 0x00, 0x00, 0x02, 0x02, 0x01, 0x00, 0x02, 0x05, 0x05, 0x00, 0x03, 0x07, 0x01, 0x01
        /*0010*/ 	.byte	0x02, 0x03, 0x00, 0x00, 0x02, 0x06, 0x01, 0x00, 0x04, 0x0b, 0x08, 0x00, 0x09, 0x00, 0x00, 0x00
        /*0020*/ 	.byte	0x00, 0x00, 0x00, 0x00


//--------------------- .nv.info._Z13tryDecryptAESPKhS0_PhPbS1_S1_ --------------------------
	.section	.nv.info._Z13tryDecryptAESPKhS0_PhPbS1_S1_,"",@"SHT_CUDA_INFO"
	.sectionflags	@""
	.align	4


	//----- nvinfo : EIATTR_CUDA_API_VERSION
	.align		4
        /*0000*/ 	.byte	0x04, 0x37
        /*0002*/ 	.short	(.L_44 - .L_43)
.L_43:
        /*0004*/ 	.word	0x00000082


	//----- nvinfo : EIATTR_KPARAM_INFO
	.align		4
.L_44:
        /*0008*/ 	.byte	0x04, 0x17
        /*000a*/ 	.short	(.L_46 - .L_45)
.L_45:
        /*000c*/ 	.word	0x00000000
        /*0010*/ 	.short	0x0005
        /*0012*/ 	.short	0x0028
        /*0014*/ 	.byte	0x00, 0xf5, 0x21, 0x00


	//----- nvinfo : EIATTR_KPARAM_INFO
	.align		4
.L_46:
        /*0018*/ 	.byte	0x04, 0x17
        /*001a*/ 	.short	(.L_48 - .L_47)
.L_47:
        /*001c*/ 	.word	0x00000000
        /*0020*/ 	.short	0x0004
        /*0022*/ 	.short	0x0020
        /*0024*/ 	.byte	0x00, 0xf5, 0x21, 0x00


	//----- nvinfo : EIATTR_KPARAM_INFO
	.align		4
.L_48:
        /*0028*/ 	.byte	0x04, 0x17
        /*002a*/ 	.short	(.L_50 - .L_49)
.L_49:
        /*002c*/ 	.word	0x00000000
        /*0030*/ 	.short	0x0003
        /*0032*/ 	.short	0x0018
        /*0034*/ 	.byte	0x00, 0xf5, 0x21, 0x00


	//----- nvinfo : EIATTR_KPARAM_INFO
	.align		4
.L_50:
        /*0038*/ 	.byte	0x04, 0x17
        /*003a*/ 	.short	(.L_52 - .L_51)
.L_51:
        /*003c*/ 	.word	0x00000000
        /*0040*/ 	.short	0x0002
        /*0042*/ 	.short	0x0010
        /*0044*/ 	.byte	0x00, 0xf5, 0x21, 0x00


	//----- nvinfo : EIATTR_KPARAM_INFO
	.align		4
.L_52:
        /*0048*/ 	.byte	0x04, 0x17
        /*004a*/ 	.short	(.L_54 - .L_53)
.L_53:
        /*004c*/ 	.word	0x00000000
        /*0050*/ 	.short	0x0001
        /*0052*/ 	.short	0x0008
        /*0054*/ 	.byte	0x00, 0xf5, 0x21, 0x00


	//----- nvinfo : EIATTR_KPARAM_INFO
	.align		4
.L_54:
        /*0058*/ 	.byte	0x04, 0x17
        /*005a*/ 	.short	(.L_56 - .L_55)
.L_55:
        /*005c*/ 	.word	0x00000000
        /*0060*/ 	.short	0x0000
        /*0062*/ 	.short	0x0000
        /*0064*/ 	.byte	0x00, 0xf5, 0x21, 0x00


	//----- nvinfo : EIATTR_SPARSE_MMA_MASK
	.align		4
.L_56:
        /*0068*/ 	.byte	0x03, 0x50
        /*006a*/ 	.short	0x0000


	//----- nvinfo : EIATTR_MAXREG_COUNT
	.align		4
        /*006c*/ 	.byte	0x03, 0x1b
        /*006e*/ 	.short	0x00ff


	//----- nvinfo : EIATTR_MERCURY_ISA_VERSION
	.align		4
        /*0070*/ 	.byte	0x03, 0x5f
        /*0072*/ 	.short	0x0101


	//----- nvinfo : EIATTR_VRC_CTA_INIT_COUNT
	.align		4
        /*0074*/ 	.byte	0x02, 0x4a
	.zero		1
	.zero		1


	//----- nvinfo : EIATTR_EXIT_INSTR_OFFSETS
	.align		4
        /*0078*/ 	.byte	0x04, 0x1c
        /*007a*/ 	.short	(.L_58 - .L_57)


	//   ....[0]....
.L_57:
        /*007c*/ 	.word	0x00001940


	//   ....[1]....
        /*0080*/ 	.word	0x000019b0


	//   ....[2]....
        /*0084*/ 	.word	0x00001a20


	//   ....[3]....
        /*0088*/ 	.word	0x00001ab0


	//   ....[4]....
        /*008c*/ 	.word	0x00001b30


	//   ....[5]....
        /*0090*/ 	.word	0x00001bb0


	//   ....[6]....
        /*0094*/ 	.word	0x00001c30


	//   ....[7]....
        /*0098*/ 	.word	0x00001cb0


	//   ....[8]....
        /*009c*/ 	.word	0x00001d30


	//   ....[9]....
        /*00a0*/ 	.word	0x00001db0


	//   ....[10]....
        /*00a4*/ 	.word	0x00001e30


	//   ....[11]....
        /*00a8*/ 	.word	0x00001eb0


	//   ....[12]....
        /*00ac*/ 	.word	0x00001f30


	//   ....[13]....
        /*00b0*/ 	.word	0x00001fb0


	//   ....[14]....
        /*00b4*/ 	.word	0x00002030


	//   ....[15]....
        /*00b8*/ 	.word	0x000020b0


	//   ....[16]....
        /*00bc*/ 	.word	0x00002300


	//----- nvinfo : EIATTR_CBANK_PARAM_SIZE
	.align		4
.L_58:
        /*00c0*/ 	.byte	0x03, 0x19
        /*00c2*/ 	.short	0x0030


	//----- nvinfo : EIATTR_PARAM_CBANK
	.align		4
        /*00c4*/ 	.byte	0x04, 0x0a
        /*00c6*/ 	.short	(.L_60 - .L_59)
	.align		4
.L_59:
        /*00c8*/ 	.word	index@(.nv.constant0._Z13tryDecryptAESPKhS0_PhPbS1_S1_)
        /*00cc*/ 	.short	0x0380
        /*00ce*/ 	.short	0x0030


	//----- nvinfo : EIATTR_SW_WAR
	.align		4
.L_60:
        /*00d0*/ 	.byte	0x04, 0x36
        /*00d2*/ 	.short	(.L_62 - .L_61)
.L_61:
        /*00d4*/ 	.word	0x00000008
.L_62:


//--------------------- .nv.info._Z17generate_aes_keysPhiy --------------------------
	.section	.nv.info._Z17generate_aes_keysPhiy,"",@"SHT_CUDA_INFO"
	.sectionflags	@""
	.align	4


	//----- nvinfo : EIATTR_CUDA_API_VERSION
	.align		4
        /*0000*/ 	.byte	0x04, 0x37
        /*0002*/ 	.short	(.L_64 - .L_63)
.L_63:
        /*0004*/ 	.word	0x00000082


	//----- nvinfo : EIATTR_KPARAM_INFO
	.align		4
.L_64:
        /*0008*/ 	.byte	0x04, 0x17
        /*000a*/ 	.short	(.L_66 - .L_65)
.L_65:
        /*000c*/ 	.word	0x00000000
        /*0010*/ 	.short	0x0002
        /*0012*/ 	.short	0x0010
        /*0014*/ 	.byte	0x00, 0xf0, 0x21, 0x00


	//----- nvinfo : EIATTR_KPARAM_INFO
	.align		4
.L_66:
        /*0018*/ 	.byte	0x04, 0x17
        /*001a*/ 	.short	(.L_68 - .L_67)
.L_67:
        /*001c*/ 	.word	0x00000000
        /*0020*/ 	.short	0x0001
        /*0022*/ 	.short	0x0008
        /*0024*/ 	.byte	0x00, 0xf0, 0x11, 0x00


	//----- nvinfo : EIATTR_KPARAM_INFO
	.align		4
.L_68:
        /*0028*/ 	.byte	0x04, 0x17
        /*002a*/ 	.short	(.L_70 - .L_69)
.L_69:
        /*002c*/ 	.word	0x00000000
        /*0030*/ 	.short	0x0000
        /*0032*/ 	.short	0x0000
        /*0034*/ 	.byte	0x00, 0xf5, 0x21, 0x00


	//----- nvinfo : EIATTR_SPARSE_MMA_MASK
	.align		4
.L_70:
        /*0038*/ 	.byte	0x03, 0x50
        /*003a*/ 	.short	0x0000


	//----- nvinfo : EIATTR_MAXREG_COUNT
	.align		4
        /*003c*/ 	.byte	0x03, 0x1b
        /*003e*/ 	.short	0x00ff


	//----- nvinfo : EIATTR_MERCURY_ISA_VERSION
	.align		4
        /*0040*/ 	.byte	0x03, 0x5f
        /*0042*/ 	.short	0x0101


	//----- nvinfo : EIATTR_VRC_CTA_INIT_COUNT
	.align		4
        /*0044*/ 	.byte	0x02, 0x4a
	.zero		1
	.zero		1


	//----- nvinfo : EIATTR_EXIT_INSTR_OFFSETS
	.align		4
        /*0048*/ 	.byte	0x04, 0x1c
        /*004a*/ 	.short	(.L_72 - .L_71)


	//   ....[0]....
.L_71:
        /*004c*/ 	.word	0x00000080


	//   ....[1]....
        /*0050*/ 	.word	0x00002f80


	//----- nvinfo : EIATTR_CRS_STACK_SIZE
	.align		4
.L_72:
        /*0054*/ 	.byte	0x04, 0x1e
        /*0056*/ 	.short	(.L_74 - .L_73)
.L_73:
        /*0058*/ 	.word	0x00000000


	//----- nvinfo : EIATTR_CBANK_PARAM_SIZE
	.align		4
.L_74:
        /*005c*/ 	.byte	0x03, 0x19
        /*005e*/ 	.short	0x0018


	//----- nvinfo : EIATTR_PARAM_CBANK
	.align		4
        /*0060*/ 	.byte	0x04, 0x0a
        /*0062*/ 	.short	(.L_76 - .L_75)
	.align		4
.L_75:
        /*0064*/ 	.word	index@(.nv.constant0._Z17generate_aes_keysPhiy)
        /*0068*/ 	.short	0x0380
        /*006a*/ 	.short	0x0018


	//----- nvinfo : EIATTR_SW_WAR
	.align		4
.L_76:
        /*006c*/ 	.byte	0x04, 0x36
        /*006e*/ 	.short	(.L_78 - .L_77)
.L_77:
        /*0070*/ 	.word	0x00000008
.L_78:


//--------------------- .nv.info._Z28generate_sequential_aes_keysPhiS_ --------------------------
	.section	.nv.info._Z28generate_sequential_aes_keysPhiS_,"",@"SHT_CUDA_INFO"
	.sectionflags	@""
	.align	4


	//----- nvinfo : EIATTR_CUDA_API_VERSION
	.align		4
        /*0000*/ 	.byte	0x04, 0x37
        /*0002*/ 	.short	(.L_80 - .L_79)
.L_79:
        /*0004*/ 	.word	0x00000082


	//----- nvinfo : EIATTR_KPARAM_INFO
	.align		4
.L_80:
        /*0008*/ 	.byte	0x04, 0x17
        /*000a*/ 	.short	(.L_82 - .L_81)
.L_81:
        /*000c*/ 	.word	0x00000000
        /*0010*/ 	.short	0x0002
        /*0012*/ 	.short	0x0010
        /*0014*/ 	.byte	0x00, 0xf5, 0x21, 0x00


	//----- nvinfo : EIATTR_KPARAM_INFO
	.align		4
.L_82:
        /*0018*/ 	.byte	0x04, 0x17
        /*001a*/ 	.short	(.L_84 - .L_83)
.L_83:
        /*001c*/ 	.word	0x00000000
        /*0020*/ 	.short	0x0001
        /*0022*/ 	.short	0x0008
        /*0024*/ 	.byte	0x00, 0xf0, 0x11, 0x00


	//----- nvinfo : EIATTR_KPARAM_INFO
	.align		4
.L_84:
        /*0028*/ 	.byte	0x04, 0x17
        /*002a*/ 	.short	(.L_86 - .L_85)
.L_85:
        /*002c*/ 	.word	0x00000000
        /*0030*/ 	.short	0x0000
        /*0032*/ 	.short	0x0000
        /*0034*/ 	.byte	0x00, 0xf5, 0x21, 0x00


	//----- nvinfo : EIATTR_SPARSE_MMA_MASK
	.align		4
.L_86:
        /*0038*/ 	.byte	0x03, 0x50
        /*003a*/ 	.short	0x0000


	//----- nvinfo : EIATTR_MAXREG_COUNT
	.align		4
        /*003c*/ 	.byte	0x03, 0x1b
        /*003e*/ 	.short	0x00ff


	//----- nvinfo : EIATTR_MERCURY_ISA_VERSION
	.align		4
        /*0040*/ 	.byte	0x03, 0x5f
        /*0042*/ 	.short	0x0101


	//----- nvinfo : EIATTR_VRC_CTA_INIT_COUNT
	.align		4
        /*0044*/ 	.byte	0x02, 0x4a
	.zero		1
	.zero		1


	//----- nvinfo : EIATTR_EXIT_INSTR_OFFSETS
	.align		4
        /*0048*/ 	.byte	0x04, 0x1c
        /*004a*/ 	.short	(.L_88 - .L_87)


	//   ....[0]....
.L_87:
        /*004c*/ 	.word	0x00000070


	//   ....[1]....
        /*0050*/ 	.word	0x00000410


	//   ....[2]....
        /*0054*/ 	.word	0x00000510


	//----- nvinfo : EIATTR_CRS_STACK_SIZE
	.align		4
.L_88:
        /*0058*/ 	.byte	0x04, 0x1e
        /*005a*/ 	.short	(.L_90 - .L_89)
.L_89:
        /*005c*/ 	.word	0x00000000


	//----- nvinfo : EIATTR_CBANK_PARAM_SIZE
	.align		4
.L_90:
        /*0060*/ 	.byte	0x03, 0x19
        /*0062*/ 	.short	0x0018


	//----- nvinfo : EIATTR_PARAM_CBANK
	.align		4
        /*0064*/ 	.byte	0x04, 0x0a
        /*0066*/ 	.short	(.L_92 - .L_91)
	.align		4
.L_91:
        /*0068*/ 	.word	index@(.nv.constant0._Z28generate_sequential_aes_keysPhiS_)
        /*006c*/ 	.short	0x0380
        /*006e*/ 	.short	0x0018


	//----- nvinfo : EIATTR_SW_WAR
	.align		4
.L_92:
        /*0070*/ 	.byte	0x04, 0x36
        /*0072*/ 	.short	(.L_94 - .L_93)
.L_93:
        /*0074*/ 	.word	0x00000008
.L_94:


//--------------------- .nv.info._Z20initialize_start_keyPhy --------------------------
	.section	.nv.info._Z20initialize_start_keyPhy,"",@"SHT_CUDA_INFO"
	.sectionflags	@""
	.align	4


	//----- nvinfo : EIATTR_CUDA_API_VERSION
	.align		4
        /*0000*/ 	.byte	0x04, 0x37
        /*0002*/ 	.short	(.L_96 - .L_95)
.L_95:
        /*0004*/ 	.word	0x00000082


	//----- nvinfo : EIATTR_KPARAM_INFO
	.align		4
.L_96:
        /*0008*/ 	.byte	0x04, 0x17
        /*000a*/ 	.short	(.L_98 - .L_97)
.L_97:
        /*000c*/ 	.word	0x00000000
        /*0010*/ 	.short	0x0001
        /*0012*/ 	.short	0x0008
        /*0014*/ 	.byte	0x00, 0xf0, 0x21, 0x00


	//----- nvinfo : EIATTR_KPARAM_INFO
	.align		4
.L_98:
        /*0018*/ 	.byte	0x04, 0x17
        /*001a*/ 	.short	(.L_100 - .L_99)
.L_99:
        /*001c*/ 	.word	0x00000000
        /*0020*/ 	.short	0x0000
        /*0022*/ 	.short	0x0000
        /*0024*/ 	.byte	0x00, 0xf5, 0x21, 0x00


	//----- nvinfo : EIATTR_SPARSE_MMA_MASK
	.align		4
.L_100:
        /*0028*/ 	.byte	0x03, 0x50
        /*002a*/ 	.short	0x0000


	//----- nvinfo : EIATTR_MAXREG_COUNT
	.align		4
        /*002c*/ 	.byte	0x03, 0x1b
        /*002e*/ 	.short	0x00ff


	//----- nvinfo : EIATTR_MERCURY_ISA_VERSION
	.align		4
        /*0030*/ 	.byte	0x03, 0x5f
        /*0032*/ 	.short	0x0101


	//----- nvinfo : EIATTR_VRC_CTA_INIT_COUNT
	.align		4
        /*0034*/ 	.byte	0x02, 0x4a
	.zero		1
	.zero		1


	//----- nvinfo : EIATTR_EXIT_INSTR_OFFSETS
	.align		4
        /*0038*/ 	.byte	0x04, 0x1c
        /*003a*/ 	.short	(.L_102 - .L_101)


	//   ....[0]....
.L_101:
        /*003c*/ 	.word	0x00000070


	//   ....[1]....
        /*0040*/ 	.word	0x00000950


	//----- nvinfo : EIATTR_CBANK_PARAM_SIZE
	.align		4
.L_102:
        /*0044*/ 	.byte	0x03, 0x19
        /*0046*/ 	.short	0x0010


	//----- nvinfo : EIATTR_PARAM_CBANK
	.align		4
        /*0048*/ 	.byte	0x04, 0x0a
        /*004a*/ 	.short	(.L_104 - .L_103)
	.align		4
.L_103:
        /*004c*/ 	.word	index@(.nv.constant0._Z20initialize_start_keyPhy)
        /*0050*/ 	.short	0x0380
        /*0052*/ 	.short	0x0010


	//----- nvinfo : EIATTR_SW_WAR
	.align		4
.L_104:
        /*0054*/ 	.byte	0x04, 0x36
        /*0056*/ 	.short	(.L_106 - .L_105)
.L_105:
        /*0058*/ 	.word	0x00000008
.L_106:


//--------------------- .nv.info._Z28precompute_gmul_table_aes128v --------------------------
	.section	.nv.info._Z28precompute_gmul_table_aes128v,"",@"SHT_CUDA_INFO"
	.sectionflags	@""
	.align	4


	//----- nvinfo : EIATTR_CUDA_API_VERSION
	.align		4
        /*0000*/ 	.byte	0x04, 0x37
        /*0002*/ 	.short	(.L_108 - .L_107)
.L_107:
        /*0004*/ 	.word	0x00000082


	//----- nvinfo : EIATTR_SPARSE_MMA_MASK
	.align		4
.L_108:
        /*0008*/ 	.byte	0x03, 0x50
        /*000a*/ 	.short	0x0000


	//----- nvinfo : EIATTR_MAXREG_COUNT
	.align		4
        /*000c*/ 	.byte	0x03, 0x1b
        /*000e*/ 	.short	0x00ff


	//----- nvinfo : EIATTR_MERCURY_ISA_VERSION
	.align		4
        /*0010*/ 	.byte	0x03, 0x5f
        /*0012*/ 	.short	0x0101


	//----- nvinfo : EIATTR_VRC_CTA_INIT_COUNT
	.align		4
        /*0014*/ 	.byte	0x02, 0x4a
	.zero		1
	.zero		1


	//----- nvinfo : EIATTR_EXIT_INSTR_OFFSETS
	.align		4
        /*0018*/ 	.byte	0x04, 0x1c
        /*001a*/ 	.short	(.L_110 - .L_109)


	//   ....[0]....
.L_109:
        /*001c*/ 	.word	0x000029e0


	//----- nvinfo : EIATTR_SW_WAR
	.align		4
.L_110:
        /*0020*/ 	.byte	0x04, 0x36
        /*0022*/ 	.short	(.L_112 - .L_111)
.L_111:
        /*0024*/ 	.word	0x00000008
.L_112:


//--------------------- .nv.callgraph             --------------------------
	.section	.nv.callgraph,"",@"SHT_CUDA_CALLGRAPH"
	.align	4
	.sectionentsize	8
	.align		4
        /*0000*/ 	.word	0x00000000
	.align		4
        /*0004*/ 	.word	0xffffffff
	.align		4
        /*0008*/ 	.word	0x00000000
	.align		4
        /*000c*/ 	.word	0xfffffffe
	.align		4
        /*0010*/ 	.word	0x00000000
	.align		4
        /*0014*/ 	.word	0xfffffffd
	.align		4
        /*0018*/ 	.word	0x00000000
	.align		4
        /*001c*/ 	.word	0xfffffffc


//--------------------- .nv.constant4             --------------------------
	.section	.nv.constant4,"a",@progbits
	.align	8
	.align		8
.nv.constant4:
        /*0000*/ 	.dword	precalc_xorwow_matrix
	.align		8
        /*0008*/ 	.dword	precalc_xorwow_offset_matrix
	.align		8
        /*0010*/ 	.dword	mrg32k3aM1
	.align		8
        /*0018*/ 	.dword	mrg32k3aM2
	.align		8
        /*0020*/ 	.dword	mrg32k3aM1SubSeq
	.align		8
        /*0028*/ 	.dword	mrg32k3aM2SubSeq
	.align		8
        /*0030*/ 	.dword	mrg32k3aM1Seq
	.align		8
        /*0038*/ 	.dword	mrg32k3aM2Seq
	.align		8
        /*0040*/ 	.dword	gmul_table


//--------------------- .nv.constant3             --------------------------
	.section	.nv.constant3,"a",@progbits
	.align	8
.nv.constant3:
	.type		__cr_lgamma_table,@object
	.size		__cr_lgamma_table,(const_sBox - __cr_lgamma_table)
__cr_lgamma_table:
        /*0000*/ 	.byte	0x00, 0x00, 0x00, 0x00, 0x00, 0x00, 0x00, 0x00, 0x00, 0x00, 0x00, 0x00, 0x00, 0x00, 0x00, 0x00
        /*0010*/ 	.byte	0xef, 0x39, 0xfa, 0xfe, 0x42, 0x2e, 0xe6, 0x3f, 0x02, 0x20, 0x2a, 0xfa, 0x0b, 0xab, 0xfc, 0x3f
        /*0020*/ 	.byte	0xf9, 0x2c, 0x92, 0x7c, 0xa7, 0x6c, 0x09, 0x40, 0xc9, 0x79, 0x44, 0x3c, 0x64, 0x26, 0x13, 0x40
        /*0030*/ 	.byte	0xca, 0x01, 0xcf, 0x3a, 0x27, 0x51, 0x1a, 0x40, 0x30, 0xcc, 0x2d, 0xf3, 0xe1, 0x0c, 0x21, 0x40
        /*0040*/ 	.byte	0x0d, 0xb7, 0xfc, 0x82, 0x8e, 0x35, 0x25, 0x40
	.type		const_sBox,@object
	.size		const_sBox,(const_invSBox - const_sBox)
const_sBox:
        /*0048*/ 	.byte	0x63, 0x7c, 0x77, 0x7b, 0xf2, 0x6b, 0x6f, 0xc5, 0x30, 0x01, 0x67, 0x2b, 0xfe, 0xd7, 0xab, 0x76
        /* <DEDUP_REMOVED lines=15> */
	.type		const_invSBox,@object
	.size		const_invSBox,(const_rcon - const_invSBox)
const_invSBox:
        /* <DEDUP_REMOVED lines=16> */
	.type		const_rcon,@object
	.size		const_rcon,(.L_12 - const_rcon)
const_rcon:
        /*0248*/ 	.byte	0x01, 0x02, 0x04, 0x08, 0x10, 0x20, 0x40, 0x80, 0x1b, 0x36
.L_12:


//--------------------- .text._Z13tryDecryptAESPKhS0_PhPbS1_S1_ --------------------------
	.section	.text._Z13tryDecryptAESPKhS0_PhPbS1_S1_,"ax",@progbits
	.align	128
        .global         _Z13tryDecryptAESPKhS0_PhPbS1_S1_
        .type           _Z13tryDecryptAESPKhS0_PhPbS1_S1_,@function
        .size           _Z13tryDecryptAESPKhS0_PhPbS1_S1_,(.L_x_20 - _Z13tryDecryptAESPKhS0_PhPbS1_S1_)
        .other          _Z13tryDecryptAESPKhS0_PhPbS1_S1_,@"STO_CUDA_ENTRY STV_DEFAULT"
_Z13tryDecryptAESPKhS0_PhPbS1_S1_:
.text._Z13tryDecryptAESPKhS0_PhPbS1_S1_:
[----:B------:R-:W0:Y:S01]  /*0000*/  LDC R1, c[0x0][0x37c] ;  /* 0x0000df00ff017b82 */ /* 0x000e220000000800 */
[----:B------:R-:W1:Y:S07]  /*0010*/  S2R R0, SR_TID.X ;  /* 0x0000000000007919 */ /* 0x000e6e0000002100 */
[----:B------:R-:W1:Y:S01]  /*0020*/  S2UR UR4, SR_CTAID.X ;  /* 0x00000000000479c3 */ /* 0x000e620000002500 */
[----:B------:R-:W2:Y:S01]  /*0030*/  LDCU.64 UR8, c[0x0][0x390] ;  /* 0x00007200ff0877ac */ /* 0x000ea20008000a00 */
[----:B0-----:R-:W-:Y:S01]  /*0040*/  VIADD R1, R1, 0xffffff50 ;  /* 0xffffff5001017836 */ /* 0x001fe20000000000 */
[----:B------:R-:W0:Y:S05]  /*0050*/  LDCU.64 UR6, c[0x0][0x358] ;  /* 0x00006b00ff0677ac */ /* 0x000e2a0008000a00 */
[----:B------:R-:W1:Y:S02]  /*0060*/  LDC R3, c[0x0][0x360] ;  /* 0x0000d800ff037b82 */ /* 0x000e640000000800 */
[----:B-1----:R-:W-:-:S04]  /*0070*/  IMAD R0, R3, UR4, R0 ;  /* 0x0000000403007c24 */ /* 0x002fc8000f8e0200 */
[----:B------:R-:W-:-:S05]  /*0080*/  IMAD.SHL.U32 R0, R0, 0x10, RZ ;  /* 0x0000001000007824 */ /* 0x000fca00078e00ff */
[----:B--2---:R-:W-:-:S04]  /*0090*/  IADD3 R16, P0, PT, R0, UR8, RZ ;  /* 0x0000000800107c10 */ /* 0x004fc8000ff1e0ff */
[----:B------:R-:W-:-:S05]  /*00a0*/  LEA.HI.X.SX32 R17, R0, UR9, 0x1, P0 ;  /* 0x0000000900117c11 */ /* 0x000fca00080f0eff */
[----:B0-----:R-:W2:Y:S04]  /*00b0*/  LDG.E.U8 R6, desc[UR6][R16.64+0xd] ;  /* 0x00000d0610067981 */ /* 0x001ea8000c1e1100 */
[----:B------:R-:W2:Y:S04]  /*00c0*/  LDG.E.U8 R7, desc[UR6][R16.64+0xc] ;  /* 0x00000c0610077981 */ /* 0x000ea8000c1e1100 */
[----:B------:R-:W3:Y:S04]  /*00d0*/  LDG.E.U8 R8, desc[UR6][R16.64+0xb] ;  /* 0x00000b0610087981 */ /* 0x000ee8000c1e1100 */
[----:B------:R-:W3:Y:S04]  /*00e0*/  LDG.E.U8 R11, desc[UR6][R16.64+0xa] ;  /* 0x00000a06100b7981 */ /* 0x000ee8000c1e1100 */
[----:B------:R-:W4:Y:S04]  /*00f0*/  LDG.E.U8 R3, desc[UR6][R16.64] ;  /* 0x0000000610037981 */ /* 0x000f28000c1e1100 */
[----:B------:R-:W4:Y:S04]  /*0100*/  LDG.E.U8 R0, desc[UR6][R16.64+0x1] ;  /* 0x0000010610007981 */ /* 0x000f28000c1e1100 */
[----:B------:R-:W5:Y:S04]  /*0110*/  LDG.E.U8 R4, desc[UR6][R16.64+0xf] ;  /* 0x00000f0610047981 */ /* 0x000f68000c1e1100 */
        /* <DEDUP_REMOVED lines=8> */
[----:B------:R-:W5:Y:S01]  /*01a0*/  LDG.E.U8 R9, desc[UR6][R16.64+0x3] ;  /* 0x0000030610097981 */ /* 0x000f62000c1e1100 */
[----:B--2---:R-:W-:-:S02]  /*01b0*/  PRMT R7, R7, 0x3340, R6 ;  /* 0x0000334007077816 */ /* 0x004fc40000000006 */
[----:B---3--:R-:W-:Y:S02]  /*01c0*/  PRMT R6, R11, 0x3340, R8 ;  /* 0x000033400b067816 */ /* 0x008fe40000000008 */
[----:B----4-:R-:W-:Y:S02]  /*01d0*/  PRMT R11, R3, 0x3340, R0 ;  /* 0x00003340030b7816 */ /* 0x010fe40000000000 */
[----:B-----5:R-:W-:-:S04]  /*01e0*/  PRMT R4, R5, 0x3340, R4 ;  /* 0x0000334005047816 */ /* 0x020fc80000000004 */
[----:B------:R-:W-:Y:S02]  /*01f0*/  PRMT R7, R7, 0x5410, R4 ;  /* 0x0000541007077816 */ /* 0x000fe40000000004 */
[----:B------:R-:W-:-:S04]  /*0200*/  PRMT R13, R13, 0x3340, R10 ;  /* 0x000033400d0d7816 */ /* 0x000fc8000000000a */
[----:B------:R-:W-:Y:S02]  /*0210*/  PRMT R6, R13, 0x5410, R6 ;  /* 0x000054100d067816 */ /* 0x000fe40000000006 */
[----:B------:R-:W-:Y:S02]  /*0220*/  PRMT R5, R15, 0x3340, R12 ;  /* 0x000033400f057816 */ /* 0x000fe4000000000c */
[----:B------:R-:W-:-:S04]  /*0230*/  PRMT R14, R19, 0x3340, R14 ;  /* 0x00003340130e7816 */ /* 0x000fc8000000000e */
[----:B------:R-:W-:Y:S02]  /*0240*/  PRMT R5, R14, 0x5410, R5 ;  /* 0x000054100e057816 */ /* 0x000fe40000000005 */
[----:B------:R-:W-:-:S04]  /*0250*/  PRMT R0, R2, 0x3340, R9 ;  /* 0x0000334002007816 */ /* 0x000fc80000000009 */
[----:B------:R-:W-:-:S05]  /*0260*/  PRMT R4, R11, 0x5410, R0 ;  /* 0x000054100b047816 */ /* 0x000fca0000000000 */
[----:B------:R0:W-:Y:S01]  /*0270*/  STL.128 [R1], R4 ;  /* 0x0000000401007387 */ /* 0x0001e20000100c00 */
[----:B------:R-:W-:-:S04]  /*0280*/  PRMT R0, R2, 0x3340, R1 ;  /* 0x0000334002007816 */ /* 0x000fc80000000001 */
[----:B------:R-:W-:-:S04]  /*0290*/  PRMT R0, R11, 0x5410, R0 ;  /* 0x000054100b007816 */ /* 0x000fc80000000000 */
[----:B------:R-:W-:Y:S01]  /*02a0*/  PRMT R2, R9, 0x654, R0 ;  /* 0x0000065409027816 */ /* 0x000fe20000000000 */
[----:B------:R-:W-:Y:S01]  /*02b0*/  IMAD.MOV.U32 R8, RZ, RZ, 0x10 ;  /* 0x00000010ff087424 */ /* 0x000fe200078e00ff */
[--C-:B------:R-:W-:Y:S02]  /*02c0*/  SHF.R.U64 R0, R0, 0x8, R1.reuse ;  /* 0x0000000800007819 */ /* 0x100fe40000001201 */
[----:B------:R-:W-:-:S07]  /*02d0*/  SHF.R.U64 R2, R2, 0x10, R1 ;  /* 0x0000001002027819 */ /* 0x000fce0000001201 */
.L_x_0:
[----:B------:R-:W-:-:S05]  /*02e0*/  IADD3 R25, PT, PT, R1, -0x4, R8 ;  /* 0xfffffffc01197810 */ /* 0x000fca0007ffe008 */
[----:B0-----:R-:W2:Y:S04]  /*02f0*/  LDL R4, [R25] ;  /* 0x0000000019047983 */ /* 0x001ea80000100800 */
[----:B------:R-:W3:Y:S04]  /*0300*/  LDL.U16 R19, [R25+-0xc] ;  /* 0xfffff40019137983 */ /* 0x000ee80000100400 */
[----:B------:R-:W4:Y:S04]  /*0310*/  LDL.U8 R11, [R25+-0xa] ;  /* 0xfffff600190b7983 */ /* 0x000f280000100000 */
[----:B------:R-:W5:Y:S04]  /*0320*/  LDL.U8 R14, [R25+-0x9] ;  /* 0xfffff700190e7983 */ /* 0x000f680000100000 */
[----:B------:R-:W4:Y:S04]  /*0330*/  LDL.U8 R18, [R25+-0x8] ;  /* 0xfffff80019127983 */ /* 0x000f280000100000 */
[----:B------:R-:W5:Y:S04]  /*0340*/  LDL.U8 R13, [R25+-0x7] ;  /* 0xfffff900190d7983 */ /* 0x000f680000100000 */
[----:B------:R-:W5:Y:S04]  /*0350*/  LDL.U8 R20, [R25+-0x6] ;  /* 0xfffffa0019147983 */ /* 0x000f680000100000 */
[----:B------:R-:W5:Y:S01]  /*0360*/  LDL.U8 R15, [R25+-0x5] ;  /* 0xfffffb00190f7983 */ /* 0x000f620000100000 */
[----:B------:R-:W-:-:S13]  /*0370*/  LOP3.LUT P0, RZ, R8, 0x8, RZ, 0xc0, !PT ;  /* 0x0000000808ff7812 */ /* 0x000fda000780c0ff */
[----:B------:R-:W-:-:S06]  /*0380*/  @!P0 LEA.HI R10, R8, 0xffffffff, RZ, 0x1c ;  /* 0xffffffff080a8811 */ /* 0x000fcc00078fe0ff */
[----:B------:R-:W0:Y:S01]  /*0390*/  @!P0 LDC.U8 R10, c[0x3][R10+0x248] ;  /* 0x00c092000a0a8b82 */ /* 0x000e220000000000 */
[----:B------:R-:W-:Y:S01]  /*03a0*/  VIADD R8, R8, 0x8 ;  /* 0x0000000808087836 */ /* 0x000fe20000000000 */
[C---:B--2---:R-:W-:Y:S02]  /*03b0*/  PRMT R5, R4.reuse, 0x7771, RZ ;  /* 0x0000777104057816 */ /* 0x044fe400000000ff */
[C---:B------:R-:W-:Y:S02]  /*03c0*/  PRMT R6, R4.reuse, 0x7772, RZ ;  /* 0x0000777204067816 */ /* 0x040fe400000000ff */
[----:B------:R-:W-:Y:S02]  /*03d0*/  @!P0 LOP3.LUT R24, R5, 0xff, RZ, 0xc0, !PT ;  /* 0x000000ff05188812 */ /* 0x000fe400078ec0ff */
[C---:B------:R-:W-:Y:S02]  /*03e0*/  PRMT R7, R4.reuse, 0x7773, RZ ;  /* 0x0000777304077816 */ /* 0x040fe400000000ff */
[----:B------:R-:W-:Y:S01]  /*03f0*/  PRMT R4, R4, 0x7770, RZ ;  /* 0x0000777004047816 */ /* 0x000fe200000000ff */
[----:B------:R-:W0:Y:S01]  /*0400*/  @!P0 LDC.U8 R9, c[0x3][R24+0x48] ;  /* 0x00c0120018098b82 */ /* 0x000e220000000000 */
[----:B------:R-:W-:-:S02]  /*0410*/  @!P0 LOP3.LUT R23, R6, 0xff, RZ, 0xc0, !PT ;  /* 0x000000ff06178812 */ /* 0x000fc400078ec0ff */
[----:B------:R-:W-:Y:S02]  /*0420*/  @!P0 LOP3.LUT R22, R7, 0xff, RZ, 0xc0, !PT ;  /* 0x000000ff07168812 */ /* 0x000fe400078ec0ff */
[----:B------:R-:W-:-:S03]  /*0430*/  @!P0 LOP3.LUT R21, R4, 0xff, RZ, 0xc0, !PT ;  /* 0x000000ff04158812 */ /* 0x000fc600078ec0ff */
[----:B------:R-:W1:Y:S08]  /*0440*/  @!P0 LDC.U8 R5, c[0x3][R23+0x48] ;  /* 0x00c0120017058b82 */ /* 0x000e700000000000 */
[----:B------:R-:W2:Y:S08]  /*0450*/  @!P0 LDC.U8 R6, c[0x3][R22+0x48] ;  /* 0x00c0120016068b82 */ /* 0x000eb00000000000 */
[----:B------:R-:W5:Y:S01]  /*0460*/  @!P0 LDC.U8 R7, c[0x3][R21+0x48] ;  /* 0x00c0120015078b82 */ /* 0x000f620000000000 */
[----:B---3--:R-:W-:-:S02]  /*0470*/  PRMT R12, R19, 0x7771, RZ ;  /* 0x00007771130c7816 */ /* 0x008fc400000000ff */
[----:B0-----:R-:W-:Y:S02]  /*0480*/  @!P0 LOP3.LUT R4, R10, R9, RZ, 0x3c, !PT ;  /* 0x000000090a048212 */ /* 0x001fe400078e3cff */
[----:B------:R-:W-:-:S04]  /*0490*/  PRMT R9, R19, 0x7770, RZ ;  /* 0x0000777013097816 */ /* 0x000fc800000000ff */
[----:B------:R-:W-:Y:S02]  /*04a0*/  LOP3.LUT R9, R4, R9, RZ, 0x3c, !PT ;  /* 0x0000000904097212 */ /* 0x000fe400078e3cff */
[----:B-1----:R-:W-:Y:S02]  /*04b0*/  LOP3.LUT R12, R5, R12, RZ, 0x3c, !PT ;  /* 0x0000000c050c7212 */ /* 0x002fe400078e3cff */
[----:B----4-:R-:W-:Y:S02]  /*04c0*/  LOP3.LUT R18, R9, R18, RZ, 0x3c, !PT ;  /* 0x0000001209127212 */ /* 0x010fe400078e3cff */
[----:B------:R-:W-:Y:S02]  /*04d0*/  PRMT R4, R12, 0x7604, R9 ;  /* 0x000076040c047816 */ /* 0x000fe40000000009 */
[----:B--2---:R-:W-:Y:S02]  /*04e0*/  LOP3.LUT R11, R6, R11, RZ, 0x3c, !PT ;  /* 0x0000000b060b7212 */ /* 0x004fe400078e3cff */
[----:B-----5:R-:W-:-:S02]  /*04f0*/  LOP3.LUT R13, R12, R13, RZ, 0x3c, !PT ;  /* 0x0000000d0c0d7212 */ /* 0x020fc400078e3cff */
[----:B------:R-:W-:Y:S02]  /*0500*/  LOP3.LUT R20, R11, R20, RZ, 0x3c, !PT ;  /* 0x000000140b147212 */ /* 0x000fe400078e3cff */
[----:B------:R-:W-:-:S04]  /*0510*/  LOP3.LUT R14, R7, R14, RZ, 0x3c, !PT ;  /* 0x0000000e070e7212 */ /* 0x000fc800078e3cff */
[----:B------:R-:W-:Y:S01]  /*0520*/  LOP3.LUT R15, R14, R15, RZ, 0x3c, !PT ;  /* 0x0000000f0e0f7212 */ /* 0x000fe200078e3cff */
[----:B------:R1:W-:Y:S04]  /*0530*/  STL.U16 [R25+0x4], R4 ;  /* 0x0000040419007387 */ /* 0x0003e80000100400 */
[----:B------:R1:W-:Y:S04]  /*0540*/  STL.U8 [R25+0x8], R18 ;  /* 0x0000081219007387 */ /* 0x0003e80000100000 */
[----:B------:R1:W-:Y:S04]  /*0550*/  STL.U8 [R25+0x9], R13 ;  /* 0x0000090d19007387 */ /* 0x0003e80000100000 */
[----:B------:R1:W-:Y:S04]  /*0560*/  STL.U8 [R25+0x6], R11 ;  /* 0x0000060b19007387 */ /* 0x0003e80000100000 */
[----:B------:R1:W-:Y:S04]  /*0570*/  STL.U8 [R25+0xa], R20 ;  /* 0x00000a1419007387 */ /* 0x0003e80000100000 */
[----:B------:R1:W-:Y:S04]  /*0580*/  STL.U8 [R25+0x7], R14 ;  /* 0x0000070e19007387 */ /* 0x0003e80000100000 */
[----:B------:R1:W-:Y:S01]  /*0590*/  STL.U8 [R25+0xb], R15 ;  /* 0x00000b0f19007387 */ /* 0x0003e20000100000 */
[----:B------:R-:W-:-:S13]  /*05a0*/  ISETP.GE.U32.AND P0, PT, R8, 0xb0, PT ;  /* 0x000000b00800780c */ /* 0x000fda0003f06070 */
[----:B-1----:R-:W-:Y:S05]  /*05b0*/  @!P0 BRA `(.L_x_0) ;  /* 0xfffffffc00488947 */ /* 0x002fea000383ffff */
[----:B------:R-:W0:Y:S01]  /*05c0*/  LDC.64 R20, c[0x0][0x380] ;  /* 0x0000e000ff147b82 */ /* 0x000e220000000a00 */
[----:B------:R-:W2:Y:S01]  /*05d0*/  LDL.128 R8, [R1+0xa0] ;  /* 0x0000a00001087983 */ /* 0x000ea20000100c00 */
[----:B------:R-:W1:Y:S03]  /*05e0*/  LDCU.64 UR16, c[0x4][0x40] ;  /* 0x01000800ff1077ac */ /* 0x000e660008000a00 */
[----:B0-----:R-:W3:Y:S04]  /*05f0*/  LDG.E.U8 R19, desc[UR6][R20.64+0xf] ;  /* 0x00000f0614137981 */ /* 0x001ee8000c1e1100 */
        /* <DEDUP_REMOVED lines=14> */
[----:B------:R0:W5:Y:S01]  /*06e0*/  LDG.E.U8 R26, desc[UR6][R20.64+0x2] ;  /* 0x00000206141a7981 */ /* 0x000162000c1e1100 */
[----:B------:R-:W-:Y:S01]  /*06f0*/  UMOV UR4, URZ ;  /* 0x000000ff00047c82 */ /* 0x000fe20008000000 */
[----:B--2---:R-:W-:-:S02]  /*0700*/  PRMT R28, R11, 0x7773, RZ ;  /* 0x000077730b1c7816 */ /* 0x004fc400000000ff */
[----:B------:R-:W-:Y:S02]  /*0710*/  PRMT R29, R11, 0x7772, RZ ;  /* 0x000077720b1d7816 */ /* 0x000fe400000000ff */
[C---:B------:R-:W-:Y:S02]  /*0720*/  PRMT R30, R10.reuse, 0x7773, RZ ;  /* 0x000077730a1e7816 */ /* 0x040fe400000000ff */
[----:B------:R-:W-:Y:S02]  /*0730*/  PRMT R31, R10, 0x7772, RZ ;  /* 0x000077720a1f7816 */ /* 0x000fe400000000ff */
[----:B------:R-:W-:Y:S02]  /*0740*/  PRMT R32, R9, 0x7770, RZ ;  /* 0x0000777009207816 */ /* 0x000fe400000000ff */
[----:B0-----:R-:W-:Y:S02]  /*0750*/  PRMT R21, R8, 0x7773, RZ ;  /* 0x0000777308157816 */ /* 0x001fe400000000ff */
[----:B---3--:R-:W-:-:S02]  /*0760*/  LOP3.LUT R19, R19, R28, RZ, 0x3c, !PT ;  /* 0x0000001c13137212 */ /* 0x008fc400078e3cff */
[C---:B------:R-:W-:Y:S02]  /*0770*/  PRMT R28, R11.reuse, 0x7771, RZ ;  /* 0x000077710b1c7816 */ /* 0x040fe400000000ff */
[----:B----4-:R-:W-:Y:S02]  /*0780*/  LOP3.LUT R18, R18, R29, RZ, 0x3c, !PT ;  /* 0x0000001d12127212 */ /* 0x010fe400078e3cff */
[----:B------:R-:W-:-:S04]  /*0790*/  PRMT R29, R11, 0x7770, RZ ;  /* 0x000077700b1d7816 */ /* 0x000fc800000000ff */
[----:B-----5:R-:W-:Y:S02]  /*07a0*/  LOP3.LUT R14, R14, R29, RZ, 0x3c, !PT ;  /* 0x0000001d0e0e7212 */ /* 0x020fe400078e3cff */
[----:B------:R-:W-:Y:S02]  /*07b0*/  LOP3.LUT R15, R15, R28, RZ, 0x3c, !PT ;  /* 0x0000001c0f0f7212 */ /* 0x000fe400078e3cff */
[C---:B------:R-:W-:Y:S02]  /*07c0*/  PRMT R29, R10.reuse, 0x7771, RZ ;  /* 0x000077710a1d7816 */ /* 0x040fe400000000ff */
[----:B------:R-:W-:Y:S02]  /*07d0*/  LOP3.LUT R11, R13, R30, RZ, 0x3c, !PT ;  /* 0x0000001e0d0b7212 */ /* 0x000fe400078e3cff */
[----:B------:R-:W-:Y:S02]  /*07e0*/  PRMT R28, R10, 0x7770, RZ ;  /* 0x000077700a1c7816 */ /* 0x000fe400000000ff */
[----:B------:R-:W-:-:S02]  /*07f0*/  LOP3.LUT R20, R12, R31, RZ, 0x3c, !PT ;  /* 0x0000001f0c147212 */ /* 0x000fc400078e3cff */
[C---:B------:R-:W-:Y:S02]  /*0800*/  PRMT R30, R9.reuse, 0x7773, RZ ;  /* 0x00007773091e7816 */ /* 0x040fe400000000ff */
[C---:B------:R-:W-:Y:S02]  /*0810*/  PRMT R31, R9.reuse, 0x7772, RZ ;  /* 0x00007772091f7816 */ /* 0x040fe400000000ff */
[----:B------:R-:W-:Y:S02]  /*0820*/  PRMT R10, R9, 0x7771, RZ ;  /* 0x00007771090a7816 */ /* 0x000fe400000000ff */
[C---:B------:R-:W-:Y:S02]  /*0830*/  PRMT R9, R8.reuse, 0x7772, RZ ;  /* 0x0000777208097816 */ /* 0x040fe400000000ff */
[C---:B------:R-:W-:Y:S02]  /*0840*/  PRMT R13, R8.reuse, 0x7771, RZ ;  /* 0x00007771080d7816 */ /* 0x040fe400000000ff */
[----:B------:R-:W-:-:S02]  /*0850*/  PRMT R12, R8, 0x7770, RZ ;  /* 0x00007770080c7816 */ /* 0x000fc400000000ff */
[----:B------:R-:W-:Y:S02]  /*0860*/  LOP3.LUT R6, R6, R29, RZ, 0x3c, !PT ;  /* 0x0000001d06067212 */ /* 0x000fe400078e3cff */
[----:B------:R-:W-:Y:S02]  /*0870*/  LOP3.LUT R5, R5, R30, RZ, 0x3c, !PT ;  /* 0x0000001e05057212 */ /* 0x000fe400078e3cff */
[----:B------:R-:W-:Y:S02]  /*0880*/  LOP3.LUT R27, R27, R32, RZ, 0x3c, !PT ;  /* 0x000000201b1b7212 */ /* 0x000fe400078e3cff */
[----:B------:R-:W-:Y:S02]  /*0890*/  LOP3.LUT R25, R25, R10, RZ, 0x3c, !PT ;  /* 0x0000000a19197212 */ /* 0x000fe400078e3cff */
[----:B------:R-:W-:Y:S02]  /*08a0*/  LOP3.LUT R7, R7, R28, RZ, 0x3c, !PT ;  /* 0x0000001c07077212 */ /* 0x000fe400078e3cff */
[----:B------:R-:W-:-:S02]  /*08b0*/  LOP3.LUT R8, R4, R31, RZ, 0x3c, !PT ;  /* 0x0000001f04087212 */ /* 0x000fc400078e3cff */
[----:B------:R-:W-:Y:S02]  /*08c0*/  PRMT R34, R14, 0x7610, R34 ;  /* 0x000076100e227816 */ /* 0x000fe40000000022 */
[----:B------:R-:W-:Y:S02]  /*08d0*/  LOP3.LUT R24, R24, R21, RZ, 0x3c, !PT ;  /* 0x0000001518187212 */ /* 0x000fe400078e3cff */
[----:B------:R-:W-:Y:S02]  /*08e0*/  PRMT R14, R15, 0x7610, R14 ;  /* 0x000076100f0e7816 */ /* 0x000fe4000000000e */
[----:B------:R-:W-:Y:S02]  /*08f0*/  LOP3.LUT R23, R23, R12, RZ, 0x3c, !PT ;  /* 0x0000000c17177212 */ /* 0x000fe400078e3cff */
[----:B------:R-:W-:Y:S02]  /*0900*/  LOP3.LUT R10, R22, R13, RZ, 0x3c, !PT ;  /* 0x0000000d160a7212 */ /* 0x000fe400078e3cff */
[----:B------:R-:W-:Y:S01]  /*0910*/  LOP3.LUT R9, R26, R9, RZ, 0x3c, !PT ;  /* 0x000000091a097212 */ /* 0x000fe200078e3cff */
[----:B------:R-:W-:Y:S01]  /*0920*/  VIADD R4, R1, 0x90 ;  /* 0x0000009001047836 */ /* 0x000fe20000000000 */
[----:B------:R-:W-:-:S02]  /*0930*/  PRMT R15, R20, 0x7610, R15 ;  /* 0x00007610140f7816 */ /* 0x000fc4000000000f */
[----:B------:R-:W-:Y:S02]  /*0940*/  PRMT R32, R6, 0x7610, R32 ;  /* 0x0000761006207816 */ /* 0x000fe40000000020 */
[----:B------:R-:W-:Y:S02]  /*0950*/  PRMT R21, R5, 0x7610, R21 ;  /* 0x0000761005157816 */ /* 0x000fe40000000015 */
[----:B------:R-:W-:Y:S02]  /*0960*/  PRMT R30, R27, 0x7610, R30 ;  /* 0x000076101b1e7816 */ /* 0x000fe4000000001e */
[----:B------:R-:W-:Y:S02]  /*0970*/  PRMT R13, R19, 0x7610, R13 ;  /* 0x00007610130d7816 */ /* 0x000fe4000000000d */
[----:B------:R-:W-:Y:S02]  /*0980*/  PRMT R31, R18, 0x7610, R31 ;  /* 0x00007610121f7816 */ /* 0x000fe4000000001f */
[----:B------:R-:W-:-:S02]  /*0990*/  PRMT R12, R11, 0x7610, R12 ;  /* 0x000076100b0c7816 */ /* 0x000fc4000000000c */
[----:B------:R-:W-:Y:S02]  /*09a0*/  PRMT R33, R7, 0x7610, R33 ;  /* 0x0000761007217816 */ /* 0x000fe40000000021 */
[----:B------:R-:W-:Y:S02]  /*09b0*/  PRMT R22, R8, 0x7610, R22 ;  /* 0x0000761008167816 */ /* 0x000fe40000000016 */
[----:B------:R-:W-:Y:S02]  /*09c0*/  PRMT R35, R25, 0x7610, R35 ;  /* 0x0000761019237816 */ /* 0x000fe40000000023 */
[----:B------:R-:W-:Y:S02]  /*09d0*/  PRMT R5, R24, 0x7610, R5 ;  /* 0x0000761018057816 */ /* 0x000fe40000000005 */
[----:B------:R-:W-:Y:S02]  /*09e0*/  PRMT R6, R23, 0x7610, R6 ;  /* 0x0000761017067816 */ /* 0x000fe40000000006 */
[----:B------:R-:W-:-:S02]  /*09f0*/  PRMT R27, R10, 0x7610, R27 ;  /* 0x000076100a1b7816 */ /* 0x000fc4000000001b */
[----:B-1----:R-:W-:-:S07]  /*0a00*/  PRMT R20, R9, 0x7610, R20 ;  /* 0x0000761009147816 */ /* 0x002fce0000000014 */
.L_x_1:
[----:B------:R-:W2:Y:S01]  /*0a10*/  LDL.128 R8, [R4] ;  /* 0x0000000004087983 */ /* 0x000ea20000100c00 */
[----:B------:R-:W-:Y:S01]  /*0a20*/  LOP3.LUT R19, R6, 0xff, RZ, 0xc0, !PT ;  /* 0x000000ff06137812 */ /* 0x000fe200078ec0ff */
[----:B------:R-:W-:Y:S01]  /*0a30*/  UIADD3 UR13, UP0, UPT, UR16, 0xe00, URZ ;  /* 0x00000e00100d7890 */ /* 0x000fe2000ff1e0ff */
[----:B------:R-:W-:Y:S01]  /*0a40*/  LOP3.LUT R7, R14, 0xff, RZ, 0xc0, !PT ;  /* 0x000000ff0e077812 */ /* 0x000fe200078ec0ff */
[----:B------:R-:W-:Y:S01]  /*0a50*/  UIADD3 UR11, UP1, UPT, UR16, 0xb00, URZ ;  /* 0x00000b00100b7890 */ /* 0x000fe2000ff3e0ff */
[----:B------:R-:W0:Y:S01]  /*0a60*/  LDC.U8 R6, c[0x3][R19+0x148] ;  /* 0x00c0520013067b82 */ /* 0x000e220000000000 */
[----:B------:R-:W-:Y:S01]  /*0a70*/  LOP3.LUT R23, R15, 0xff, RZ, 0xc0, !PT ;  /* 0x000000ff0f177812 */ /* 0x000fe200078ec0ff */
[----:B------:R-:W-:Y:S02]  /*0a80*/  UIADD3 UR9, UP2, UPT, UR16, 0xd00, URZ ;  /* 0x00000d0010097890 */ /* 0x000fe4000ff5e0ff */
[----:B------:R-:W-:Y:S02]  /*0a90*/  UIADD3.X UR14, UPT, UPT, URZ, UR17, URZ, UP0, !UPT ;  /* 0x00000011ff0e7290 */ /* 0x000fe400087fe4ff */
[----:B------:R-:W-:-:S02]  /*0aa0*/  UIADD3.X UR12, UPT, UPT, URZ, UR17, URZ, UP1, !UPT ;  /* 0x00000011ff0c7290 */ /* 0x000fc40008ffe4ff */
[----:B------:R-:W1:Y:S01]  /*0ab0*/  LDC.U8 R7, c[0x3][R7+0x148] ;  /* 0x00c0520007077b82 */ /* 0x000e620000000000 */
[----:B------:R-:W-:-:S07]  /*0ac0*/  UIADD3.X UR10, UPT, UPT, URZ, UR17, URZ, UP2, !UPT ;  /* 0x00000011ff0a7290 */ /* 0x000fce00097fe4ff */
[----:B------:R-:W3:Y:S01]  /*0ad0*/  LDC.U8 R14, c[0x3][R23+0x148] ;  /* 0x00c05200170e7b82 */ /* 0x000ee20000000000 */
[----:B------:R-:W-:-:S07]  /*0ae0*/  LOP3.LUT R25, R21, 0xff, RZ, 0xc0, !PT ;  /* 0x000000ff15197812 */ /* 0x000fce00078ec0ff */
[----:B------:R-:W4:Y:S01]  /*0af0*/  LDC.U8 R21, c[0x3][R25+0x148] ;  /* 0x00c0520019157b82 */ /* 0x000f220000000000 */
[----:B--2---:R-:W-:-:S04]  /*0b00*/  PRMT R15, R8, 0x7770, RZ ;  /* 0x00007770080f7816 */ /* 0x004fc800000000ff */
[----:B0-----:R-:W-:Y:S02]  /*0b10*/  LOP3.LUT R18, R6, 0xffff, R15, 0x48, !PT ;  /* 0x0000ffff06127812 */ /* 0x001fe400078e480f */
[C---:B------:R-:W-:Y:S02]  /*0b20*/  PRMT R6, R8.reuse, 0x7771, RZ ;  /* 0x0000777108067816 */ /* 0x040fe400000000ff */
[----:B------:R-:W-:Y:S02]  /*0b30*/  PRMT R15, R8, 0x7772, RZ ;  /* 0x00007772080f7816 */ /* 0x000fe400000000ff */
[----:B-1----:R-:W-:Y:S02]  /*0b40*/  LOP3.LUT R6, R7, 0xffff, R6, 0x48, !PT ;  /* 0x0000ffff07067812 */ /* 0x002fe400078e4806 */
[----:B---3--:R-:W-:Y:S02]  /*0b50*/  LOP3.LUT R14, R14, 0xffff, R15, 0x48, !PT ;  /* 0x0000ffff0e0e7812 */ /* 0x008fe400078e480f */
[----:B------:R-:W-:-:S02]  /*0b60*/  LOP3.LUT R18, R18, 0xff, RZ, 0xc0, !PT ;  /* 0x000000ff12127812 */ /* 0x000fc400078ec0ff */
[----:B------:R-:W-:Y:S02]  /*0b70*/  LOP3.LUT R6, R6, 0xff, RZ, 0xc0, !PT ;  /* 0x000000ff06067812 */ /* 0x000fe400078ec0ff */
[----:B------:R-:W-:Y:S02]  /*0b80*/  LOP3.LUT R14, R14, 0xff, RZ, 0xc0, !PT ;  /* 0x000000ff0e0e7812 */ /* 0x000fe400078ec0ff */
[----:B------:R-:W-:Y:S02]  /*0b90*/  IADD3 R36, P0, PT, R18, UR13, RZ ;  /* 0x0000000d12247c10 */ /* 0x000fe4000ff1e0ff */
[----:B------:R-:W-:Y:S02]  /*0ba0*/  IADD3 R18, P1, PT, R6, UR11, RZ ;  /* 0x0000000b06127c10 */ /* 0x000fe4000ff3e0ff */
[----:B------:R-:W-:Y:S01]  /*0bb0*/  IADD3 R14, P2, PT, R14, UR9, RZ ;  /* 0x000000090e0e7c10 */ /* 0x000fe2000ff5e0ff */
[----:B------:R-:W-:Y:S02]  /*0bc0*/  IMAD.X R37, RZ, RZ, UR14, P0 ;  /* 0x0000000eff257e24 */ /* 0x000fe400080e06ff */
[----:B------:R-:W-:-:S02]  /*0bd0*/  IMAD.X R19, RZ, RZ, UR12, P1 ;  /* 0x0000000cff137e24 */ /* 0x000fc400088e06ff */
[----:B------:R-:W-:Y:S01]  /*0be0*/  IMAD.X R15, RZ, RZ, UR10, P2 ;  /* 0x0000000aff0f7e24 */ /* 0x000fe200090e06ff */
[----:B------:R-:W2:Y:S04]  /*0bf0*/  LDG.E.U8 R6, desc[UR6][R36.64] ;  /* 0x0000000624067981 */ /* 0x000ea8000c1e1100 */
[----:B------:R-:W2:Y:S04]  /*0c00*/  LDG.E.U8 R23, desc[UR6][R18.64] ;  /* 0x0000000612177981 */ /* 0x000ea8000c1e1100 */
[----:B------:R-:W2:Y:S01]  /*0c10*/  LDG.E.U8 R7, desc[UR6][R14.64] ;  /* 0x000000060e077981 */ /* 0x000ea2000c1e1100 */
[----:B------:R-:W-:Y:S01]  /*0c20*/  PRMT R8, R8, 0x7773, RZ ;  /* 0x0000777308087816 */ /* 0x000fe200000000ff */
[----:B------:R-:W-:-:S02]  /*0c30*/  UIADD3 UR5, UP0, UPT, UR16, 0x900, URZ ;  /* 0x0000090010057890 */ /* 0x000fc4000ff1e0ff */
[----:B------:R-:W3:Y:S01]  /*0c40*/  LDG.E.U8 R24, desc[UR6][R14.64+-0x200] ;  /* 0xfffe00060e187981 */ /* 0x000ee2000c1e1100 */
[----:B----4-:R-:W-:Y:S01]  /*0c50*/  LOP3.LUT R8, R21, 0xffff, R8, 0x48, !PT ;  /* 0x0000ffff15087812 */ /* 0x010fe200078e4808 */
[----:B------:R-:W-:Y:S02]  /*0c60*/  UIADD3.X UR8, UPT, UPT, URZ, UR17, URZ, UP0, !UPT ;  /* 0x00000011ff087290 */ /* 0x000fe400087fe4ff */
[----:B------:R-:W4:Y:S01]  /*0c70*/  LDG.E.U8 R25, desc[UR6][R14.64+-0x400] ;  /* 0xfffc00060e197981 */ /* 0x000f22000c1e1100 */
[----:B------:R-:W-:-:S03]  /*0c80*/  LOP3.LUT R8, R8, 0xff, RZ, 0xc0, !PT ;  /* 0x000000ff08087812 */ /* 0x000fc600078ec0ff */
[----:B------:R-:W5:Y:S01]  /*0c90*/  LDG.E.U8 R26, desc[UR6][R36.64+-0x100] ;  /* 0xffff0006241a7981 */ /* 0x000f62000c1e1100 */
[----:B------:R-:W-:-:S03]  /*0ca0*/  IADD3 R28, P0, PT, R8, UR5, RZ ;  /* 0x00000005081c7c10 */ /* 0x000fc6000ff1e0ff */
[----:B------:R-:W3:Y:S02]  /*0cb0*/  LDG.E.U8 R8, desc[UR6][R36.64+-0x500] ;  /* 0xfffb000624087981 */ /* 0x000ee4000c1e1100 */
[----:B------:R-:W-:Y:S01]  /*0cc0*/  IMAD.X R29, RZ, RZ, UR8, P0 ;  /* 0x00000008ff1d7e24 */ /* 0x000fe200080e06ff */
[----:B--2---:R-:W-:Y:S02]  /*0cd0*/  LOP3.LUT R21, R7, R23, R6, 0x96, !PT ;  /* 0x0000001707157212 */ /* 0x004fe400078e9606 */
[----:B------:R-:W3:Y:S04]  /*0ce0*/  LDG.E.U8 R23, desc[UR6][R18.64+0x300] ;  /* 0x0003000612177981 */ /* 0x000ee8000c1e1100 */
[----:B------:R-:W2:Y:S04]  /*0cf0*/  LDG.E.U8 R6, desc[UR6][R28.64] ;  /* 0x000000061c067981 */ /* 0x000ea8000c1e1100 */
[----:B------:R-:W4:Y:S01]  /*0d00*/  LDG.E.U8 R7, desc[UR6][R28.64+0x400] ;  /* 0x000400061c077981 */ /* 0x000f22000c1e1100 */
[----:B------:R-:W-:-:S02]  /*0d10*/  LOP3.LUT R30, R30, 0xff, RZ, 0xc0, !PT ;  /* 0x000000ff1e1e7812 */ /* 0x000fc400078ec0ff */
[----:B------:R-:W-:Y:S02]  /*0d20*/  LOP3.LUT R27, R27, 0xff, RZ, 0xc0, !PT ;  /* 0x000000ff1b1b7812 */ /* 0x000fe400078ec0ff */
[----:B------:R-:W-:Y:S02]  /*0d30*/  LOP3.LUT R31, R31, 0xff, RZ, 0xc0, !PT ;  /* 0x000000ff1f1f7812 */ /* 0x000fe400078ec0ff */
[----:B------:R-:W0:Y:S08]  /*0d40*/  LDC.U8 R30, c[0x3][R30+0x148] ;  /* 0x00c052001e1e7b82 */ /* 0x000e300000000000 */
[----:B------:R-:W1:Y:S08]  /*0d50*/  LDC.U8 R27, c[0x3][R27+0x148] ;  /* 0x00c052001b1b7b82 */ /* 0x000e700000000000 */
[----:B------:R-:W5:Y:S01]  /*0d60*/  LDC.U8 R31, c[0x3][R31+0x148] ;  /* 0x00c052001f1f7b82 */ /* 0x000f620000000000 */
[----:B---3--:R-:W-:-:S02]  /*0d70*/  LOP3.LUT R8, R24, R23, R8, 0x96, !PT ;  /* 0x0000001718087212 */ /* 0x008fc400078e9608 */
[----:B------:R3:W5:Y:S04]  /*0d80*/  LDG.E.U8 R23, desc[UR6][R36.64+-0x300] ;  /* 0xfffd000624177981 */ /* 0x000768000c1e1100 */
[----:B------:R-:W5:Y:S01]  /*0d90*/  LDG.E.U8 R24, desc[UR6][R18.64+0x200] ;  /* 0x0002000612187981 */ /* 0x000f62000c1e1100 */
[----:B--2---:R-:W-:Y:S02]  /*0da0*/  LOP3.LUT R6, R21, R6, RZ, 0x3c, !PT ;  /* 0x0000000615067212 */ /* 0x004fe400078e3cff */
[----:B----4-:R-:W-:Y:S01]  /*0db0*/  LOP3.LUT R7, R8, R7, RZ, 0x3c, !PT ;  /* 0x0000000708077212 */ /* 0x010fe200078e3cff */
[----:B------:R2:W4:Y:S04]  /*0dc0*/  LDG.E.U8 R21, desc[UR6][R18.64+-0x200] ;  /* 0xfffe000612157981 */ /* 0x000528000c1e1100 */
[----:B------:R5:W4:Y:S01]  /*0dd0*/  LDG.E.U8 R8, desc[UR6][R14.64+0x100] ;  /* 0x000100060e087981 */ /* 0x000b22000c1e1100 */
[----:B---3--:R-:W-:-:S04]  /*0de0*/  PRMT R37, R9, 0x7770, RZ ;  /* 0x0000777009257816 */ /* 0x008fc800000000ff */
[----:B0-----:R-:W-:Y:S02]  /*0df0*/  LOP3.LUT R37, R30, 0xffff, R37, 0x48, !PT ;  /* 0x0000ffff1e257812 */ /* 0x001fe400078e4825 */
[C---:B------:R-:W-:Y:S02]  /*0e00*/  PRMT R30, R9.reuse, 0x7771, RZ ;  /* 0x00007771091e7816 */ /* 0x040fe400000000ff */
[----:B--2---:R-:W-:Y:S02]  /*0e10*/  PRMT R18, R9, 0x7772, RZ ;  /* 0x0000777209127816 */ /* 0x004fe400000000ff */
[----:B-1----:R-:W-:Y:S02]  /*0e20*/  LOP3.LUT R27, R27, 0xffff, R30, 0x48, !PT ;  /* 0x0000ffff1b1b7812 */ /* 0x002fe400078e481e */
[----:B-----5:R-:W-:Y:S02]  /*0e30*/  LOP3.LUT R18, R31, 0xffff, R18, 0x48, !PT ;  /* 0x0000ffff1f127812 */ /* 0x020fe400078e4812 */
        /* <DEDUP_REMOVED lines=8> */
[----:B------:R-:W-:-:S03]  /*0ec0*/  IMAD.X R15, RZ, RZ, UR10, P2 ;  /* 0x0000000aff0f7e24 */ /* 0x000fc600090e06ff */
[----:B------:R-:W2:Y:S04]  /*0ed0*/  LDG.E.U8 R30, desc[UR6][R18.64] ;  /* 0x00000006121e7981 */ /* 0x000ea8000c1e1100 */
[----:B------:R-:W2:Y:S04]  /*0ee0*/  LDG.E.U8 R27, desc[UR6][R14.64] ;  /* 0x000000060e1b7981 */ /* 0x000ea8000c1e1100 */
[----:B------:R-:W3:Y:S01]  /*0ef0*/  LDG.E.U8 R31, desc[UR6][R18.64+0x200] ;  /* 0x00020006121f7981 */ /* 0x000ee2000c1e1100 */
[----:B------:R-:W-:-:S03]  /*0f00*/  LOP3.LUT R23, R25, R24, R23, 0x96, !PT ;  /* 0x0000001819177212 */ /* 0x000fc600078e9617 */
[----:B------:R-:W2:Y:S04]  /*0f10*/  LDG.E.U8 R25, desc[UR6][R36.64] ;  /* 0x0000000624197981 */ /* 0x000ea8000c1e1100 */
[----:B------:R-:W5:Y:S01]  /*0f20*/  LDG.E.U8 R24, desc[UR6][R14.64+-0x200] ;  /* 0xfffe00060e187981 */ /* 0x000f62000c1e1100 */
[----:B----4-:R-:W-:-:S03]  /*0f30*/  LOP3.LUT R26, R8, R21, R26, 0x96, !PT ;  /* 0x00000015081a7212 */ /* 0x010fc600078e961a */
[----:B------:R-:W5:Y:S04]  /*0f40*/  LDG.E.U8 R8, desc[UR6][R36.64+-0x500] ;  /* 0xfffb000624087981 */ /* 0x000f68000c1e1100 */
[----:B------:R-:W5:Y:S01]  /*0f50*/  LDG.E.U8 R21, desc[UR6][R18.64+0x300] ;  /* 0x0003000612157981 */ /* 0x000f62000c1e1100 */
[----:B------:R-:W-:Y:S02]  /*0f60*/  LOP3.LUT R33, R33, 0xff, RZ, 0xc0, !PT ;  /* 0x000000ff21217812 */ /* 0x000fe400078ec0ff */
[----:B--2---:R-:W-:Y:S02]  /*0f70*/  LOP3.LUT R25, R27, R30, R25, 0x96, !PT ;  /* 0x0000001e1b197212 */ /* 0x004fe400078e9619 */
[----:B------:R-:W-:Y:S01]  /*0f80*/  LOP3.LUT R27, R12, 0xff, RZ, 0xc0, !PT ;  /* 0x000000ff0c1b7812 */ /* 0x000fe200078ec0ff */
[----:B------:R-:W3:Y:S05]  /*0f90*/  LDG.E.U8 R30, desc[UR6][R14.64+-0x400] ;  /* 0xfffc00060e1e7981 */ /* 0x000eea000c1e1100 */
[----:B------:R-:W0:Y:S01]  /*0fa0*/  LDC.U8 R27, c[0x3][R27+0x148] ;  /* 0x00c052001b1b7b82 */ /* 0x000e220000000000 */
[----:B------:R-:W-:-:S02]  /*0fb0*/  PRMT R12, R9, 0x7773, RZ ;  /* 0x00007773090c7816 */ /* 0x000fc400000000ff */
[----:B------:R-:W2:Y:S01]  /*0fc0*/  LDG.E.U8 R9, desc[UR6][R28.64+0x200] ;  /* 0x000200061c097981 */ /* 0x000ea2000c1e1100 */
[----:B-----5:R-:W-:-:S03]  /*0fd0*/  LOP3.LUT R8, R24, R21, R8, 0x96, !PT ;  /* 0x0000001518087212 */ /* 0x020fc600078e9608 */
[----:B------:R-:W4:Y:S04]  /*0fe0*/  LDG.E.U8 R24, desc[UR6][R28.64+0x500] ;  /* 0x000500061c187981 */ /* 0x000f28000c1e1100 */
[----:B------:R-:W5:Y:S04]  /*0ff0*/  LDG.E.U8 R21, desc[UR6][R36.64+-0x100] ;  /* 0xffff000624157981 */ /* 0x000f68000c1e1100 */
[----:B------:R-:W5:Y:S04]  /*1000*/  LDG.E.U8 R28, desc[UR6][R18.64+-0x200] ;  /* 0xfffe0006121c7981 */ /* 0x000f68000c1e1100 */
[----:B------:R1:W5:Y:S01]  /*1010*/  LDG.E.U8 R29, desc[UR6][R14.64+0x100] ;  /* 0x000100060e1d7981 */ /* 0x000362000c1e1100 */
[----:B0-----:R-:W-:-:S03]  /*1020*/  LOP3.LUT R27, R27, 0xffff, R12, 0x48, !PT ;  /* 0x0000ffff1b1b7812 */ /* 0x001fc600078e480c */
[----:B------:R0:W3:Y:S01]  /*1030*/  LDG.E.U8 R12, desc[UR6][R36.64+-0x300] ;  /* 0xfffd0006240c7981 */ /* 0x0000e2000c1e1100 */
[----:B-1----:R-:W-:Y:S01]  /*1040*/  LOP3.LUT R15, R35, 0xff, RZ, 0xc0, !PT ;  /* 0x000000ff230f7812 */ /* 0x002fe200078ec0ff */
[----:B------:R-:W1:Y:S01]  /*1050*/  LDC.U8 R33, c[0x3][R33+0x148] ;  /* 0x00c0520021217b82 */ /* 0x000e620000000000 */
[----:B------:R-:W-:-:S07]  /*1060*/  LOP3.LUT R35, R20, 0xff, RZ, 0xc0, !PT ;  /* 0x000000ff14237812 */ /* 0x000fce00078ec0ff */
[----:B------:R-:W1:Y:S08]  /*1070*/  LDC.U8 R20, c[0x3][R15+0x148] ;  /* 0x00c052000f147b82 */ /* 0x000e700000000000 */
[----:B------:R-:W1:Y:S01]  /*1080*/  LDC.U8 R35, c[0x3][R35+0x148] ;  /* 0x00c0520023237b82 */ /* 0x000e620000000000 */
[C---:B0-----:R-:W-:Y:S02]  /*1090*/  PRMT R36, R10.reuse, 0x7770, RZ ;  /* 0x000077700a247816 */ /* 0x041fe400000000ff */
[----:B------:R-:W-:-:S02]  /*10a0*/  PRMT R18, R10, 0x7772, RZ ;  /* 0x000077720a127816 */ /* 0x000fc400000000ff */
[----:B-1----:R-:W-:Y:S02]  /*10b0*/  LOP3.LUT R36, R33, 0xffff, R36, 0x48, !PT ;  /* 0x0000ffff21247812 */ /* 0x002fe400078e4824 */
[----:B------:R-:W-:-:S04]  /*10c0*/  PRMT R33, R10, 0x7771, RZ ;  /* 0x000077710a217816 */ /* 0x000fc800000000ff */
[----:B------:R-:W-:Y:S02]  /*10d0*/  LOP3.LUT R20, R20, 0xffff, R33, 0x48, !PT ;  /* 0x0000ffff14147812 */ /* 0x000fe400078e4821 */
[----:B------:R-:W-:Y:S02]  /*10e0*/  LOP3.LUT R36, R36, 0xff, RZ, 0xc0, !PT ;  /* 0x000000ff24247812 */ /* 0x000fe400078ec0ff */
[----:B------:R-:W-:Y:S02]  /*10f0*/  LOP3.LUT R19, R20, 0xff, RZ, 0xc0, !PT ;  /* 0x000000ff14137812 */ /* 0x000fe400078ec0ff */
[----:B------:R-:W-:-:S04]  /*1100*/  LOP3.LUT R18, R35, 0xffff, R18, 0x48, !PT ;  /* 0x0000ffff23127812 */ /* 0x000fc800078e4812 */
[----:B------:R-:W-:Y:S02]  /*1110*/  LOP3.LUT R20, R18, 0xff, RZ, 0xc0, !PT ;  /* 0x000000ff12147812 */ /* 0x000fe400078ec0ff */
[----:B------:R-:W-:Y:S02]  /*1120*/  IADD3 R36, P0, PT, R36, UR13, RZ ;  /* 0x0000000d24247c10 */ /* 0x000fe4000ff1e0ff */
[----:B------:R-:W-:Y:S02]  /*1130*/  IADD3 R18, P1, PT, R19, UR11, RZ ;  /* 0x0000000b13127c10 */ /* 0x000fe4000ff3e0ff */
[----:B------:R-:W-:Y:S01]  /*1140*/  IADD3 R20, P2, PT, R20, UR9, RZ ;  /* 0x0000000914147c10 */ /* 0x000fe2000ff5e0ff */
[----:B------:R-:W-:Y:S02]  /*1150*/  IMAD.X R37, RZ, RZ, UR14, P0 ;  /* 0x0000000eff257e24 */ /* 0x000fe400080e06ff */
[----:B------:R-:W-:Y:S01]  /*1160*/  IMAD.X R19, RZ, RZ, UR12, P1 ;  /* 0x0000000cff137e24 */ /* 0x000fe200088e06ff */
[----:B-----5:R-:W-:Y:S01]  /*1170*/  LOP3.LUT R14, R29, R28, R21, 0x96, !PT ;  /* 0x0000001c1d0e7212 */ /* 0x020fe200078e9615 */
[----:B------:R-:W-:Y:S01]  /*1180*/  IMAD.X R21, RZ, RZ, UR10, P2 ;  /* 0x0000000aff157e24 */ /* 0x000fe200090e06ff */
[----:B------:R-:W5:Y:S04]  /*1190*/  LDG.E.U8 R28, desc[UR6][R36.64] ;  /* 0x00000006241c7981 */ /* 0x000f68000c1e1100 */
[----:B------:R-:W5:Y:S01]  /*11a0*/  LDG.E.U8 R29, desc[UR6][R20.64] ;  /* 0x00000006141d7981 */ /* 0x000f62000c1e1100 */
[----:B---3--:R-:W-:-:S03]  /*11b0*/  LOP3.LUT R12, R30, R31, R12, 0x96, !PT ;  /* 0x0000001f1e0c7212 */ /* 0x008fc600078e960c */
[----:B------:R-:W3:Y:S04]  /*11c0*/  LDG.E.U8 R33, desc[UR6][R18.64+0x200] ;  /* 0x0002000612217981 */ /* 0x000ee8000c1e1100 */
[----:B------:R-:W5:Y:S01]  /*11d0*/  LDG.E.U8 R31, desc[UR6][R18.64] ;  /* 0x00000006121f7981 */ /* 0x000f62000c1e1100 */
[----:B------:R-:W-:Y:S02]  /*11e0*/  LOP3.LUT R27, R27, 0xff, RZ, 0xc0, !PT ;  /* 0x000000ff1b1b7812 */ /* 0x000fe400078ec0ff */
[----:B--2---:R-:W-:Y:S01]  /*11f0*/  LOP3.LUT R15, R26, R9, RZ, 0x3c, !PT ;  /* 0x000000091a0f7212 */ /* 0x004fe200078e3cff */
[----:B------:R-:W3:Y:S01]  /*1200*/  LDG.E.U8 R35, desc[UR6][R20.64+-0x400] ;  /* 0xfffc000614237981 */ /* 0x000ee2000c1e1100 */
[----:B------:R-:W-:Y:S02]  /*1210*/  IADD3 R30, P0, PT, R27, UR5, RZ ;  /* 0x000000051b1e7c10 */ /* 0x000fe4000ff1e0ff */
[----:B----4-:R-:W-:Y:S01]  /*1220*/  LOP3.LUT R9, R23, R24, RZ, 0x3c, !PT ;  /* 0x0000001817097212 */ /* 0x010fe200078e3cff */
[----:B------:R-:W2:Y:S01]  /*1230*/  LDG.E.U8 R27, desc[UR6][R36.64+-0x500] ;  /* 0xfffb0006241b7981 */ /* 0x000ea2000c1e1100 */
[----:B------:R-:W-:-:S06]  /*1240*/  LOP3.LUT R23, R13, 0xff, RZ, 0xc0, !PT ;  /* 0x000000ff0d177812 */ /* 0x000fcc00078ec0ff */
[----:B------:R-:W0:Y:S01]  /*1250*/  LDC.U8 R23, c[0x3][R23+0x148] ;  /* 0x00c0520017177b82 */ /* 0x000e220000000000 */
[----:B-----5:R-:W-:Y:S02]  /*1260*/  LOP3.LUT R24, R29, R31, R28, 0x96, !PT ;  /* 0x0000001f1d187212 */ /* 0x020fe400078e961c */
[----:B------:R-:W2:Y:S01]  /*1270*/  LDG.E.U8 R28, desc[UR6][R18.64+0x300] ;  /* 0x00030006121c7981 */ /* 0x000ea2000c1e1100 */
[----:B------:R-:W-:-:S03]  /*1280*/  IMAD.X R31, RZ, RZ, UR8, P0 ;  /* 0x00000008ff1f7e24 */ /* 0x000fc600080e06ff */
[----:B------:R-:W2:Y:S04]  /*1290*/  LDG.E.U8 R29, desc[UR6][R20.64+-0x200] ;  /* 0xfffe0006141d7981 */ /* 0x000ea8000c1e1100 */
[----:B------:R-:W4:Y:S01]  /*12a0*/  LDG.E.U8 R26, desc[UR6][R30.64] ;  /* 0x000000061e1a7981 */ /* 0x000f22000c1e1100 */
[----:B------:R-:W-:-:S04]  /*12b0*/  PRMT R10, R10, 0x7773, RZ ;  /* 0x000077730a0a7816 */ /* 0x000fc800000000ff */
[----:B0-----:R-:W-:Y:S02]  /*12c0*/  LOP3.LUT R10, R23, 0xffff, R10, 0x48, !PT ;  /* 0x0000ffff170a7812 */ /* 0x001fe400078e480a */
[----:B------:R-:W5:Y:S01]  /*12d0*/  LDG.E.U8 R23, desc[UR6][R36.64+-0x100] ;  /* 0xffff000624177981 */ /* 0x000f62000c1e1100 */
[----:B------:R-:W-:-:S06]  /*12e0*/  LOP3.LUT R34, R34, 0xff, RZ, 0xc0, !PT ;  /* 0x000000ff22227812 */ /* 0x000fcc00078ec0ff */
[----:B------:R-:W0:Y:S01]  /*12f0*/  LDC.U8 R34, c[0x3][R34+0x148] ;  /* 0x00c0520022227b82 */ /* 0x000e220000000000 */
[----:B--2---:R-:W-:Y:S02]  /*1300*/  LOP3.LUT R13, R29, R28, R27, 0x96, !PT ;  /* 0x0000001c1d0d7212 */ /* 0x004fe400078e961b */
[----:B------:R-:W2:Y:S04]  /*1310*/  LDG.E.U8 R27, desc[UR6][R30.64+0x400] ;  /* 0x000400061e1b7981 */ /* 0x000ea8000c1e1100 */
[----:B------:R-:W2:Y:S04]  /*1320*/  LDG.E.U8 R29, desc[UR6][R30.64+0x200] ;  /* 0x000200061e1d7981 */ /* 0x000ea8000c1e1100 */
[----:B------:R-:W5:Y:S01]  /*1330*/  LDG.E.U8 R28, desc[UR6][R18.64+-0x200] ;  /* 0xfffe0006121c7981 */ /* 0x000f62000c1e1100 */
[----:B----4-:R-:W-:-:S03]  /*1340*/  LOP3.LUT R25, R25, R26, RZ, 0x3c, !PT ;  /* 0x0000001a19197212 */ /* 0x010fc600078e3cff */
[----:B------:R1:W3:Y:S04]  /*1350*/  LDG.E.U8 R26, desc[UR6][R36.64+-0x300] ;  /* 0xfffd0006241a7981 */ /* 0x0002e8000c1e1100 */
[----:B------:R-:W4:Y:S04]  /*1360*/  LDG.E.U8 R31, desc[UR6][R30.64+0x500] ;  /* 0x000500061e1f7981 */ /* 0x000f28000c1e1100 */
[----:B------:R0:W5:Y:S01]  /*1370*/  LDG.E.U8 R30, desc[UR6][R20.64+0x100] ;  /* 0x00010006141e7981 */ /* 0x000162000c1e1100 */
[----:B-1----:R-:W-:Y:S02]  /*1380*/  LOP3.LUT R36, R32, 0xff, RZ, 0xc0, !PT ;  /* 0x000000ff20247812 */ /* 0x002fe400078ec0ff */
[----:B------:R-:W-:-:S02]  /*1390*/  LOP3.LUT R32, R22, 0xff, RZ, 0xc0, !PT ;  /* 0x000000ff16207812 */ /* 0x000fc400078ec0ff */
[----:B------:R-:W1:Y:S08]  /*13a0*/  LDC.U8 R22, c[0x3][R36+0x148] ;  /* 0x00c0520024167b82 */ /* 0x000e700000000000 */
[----:B------:R-:W1:Y:S01]  /*13b0*/  LDC.U8 R32, c[0x3][R32+0x148] ;  /* 0x00c0520020207b82 */ /* 0x000e620000000000 */
[C---:B------:R-:W-:Y:S02]  /*13c0*/  PRMT R37, R11.reuse, 0x7770, RZ ;  /* 0x000077700b257816 */ /* 0x040fe400000000ff */
[----:B------:R-:W-:-:S02]  /*13d0*/  PRMT R19, R11, 0x7772, RZ ;  /* 0x000077720b137816 */ /* 0x000fc400000000ff */
[----:B0-----:R-:W-:Y:S02]  /*13e0*/  LOP3.LUT R34, R34, 0xffff, R37, 0x48, !PT ;  /* 0x0000ffff22227812 */ /* 0x001fe400078e4825 */
[----:B------:R-:W-:Y:S02]  /*13f0*/  PRMT R37, R11, 0x7771, RZ ;  /* 0x000077710b257816 */ /* 0x000fe400000000ff */
[----:B------:R-:W-:-:S04]  /*1400*/  LOP3.LUT R34, R34, 0xff, RZ, 0xc0, !PT ;  /* 0x000000ff22227812 */ /* 0x000fc800078ec0ff */
[----:B------:R-:W-:Y:S02]  /*1410*/  IADD3 R18, P0, PT, R34, UR13, RZ ;  /* 0x0000000d22127c10 */ /* 0x000fe4000ff1e0ff */
[----:B-1----:R-:W-:-:S04]  /*1420*/  LOP3.LUT R22, R22, 0xffff, R37, 0x48, !PT ;  /* 0x0000ffff16167812 */ /* 0x002fc800078e4825 */
[----:B------:R-:W-:Y:S02]  /*1430*/  LOP3.LUT R22, R22, 0xff, RZ, 0xc0, !PT ;  /* 0x000000ff16167812 */ /* 0x000fe400078ec0ff */
[----:B------:R-:W-:-:S04]  /*1440*/  LOP3.LUT R19, R32, 0xffff, R19, 0x48, !PT ;  /* 0x0000ffff20137812 */ /* 0x000fc800078e4813 */
[----:B------:R-:W-:Y:S02]  /*1450*/  LOP3.LUT R19, R19, 0xff, RZ, 0xc0, !PT ;  /* 0x000000ff13137812 */ /* 0x000fe400078ec0ff */
[----:B------:R-:W-:Y:S02]  /*1460*/  IADD3 R20, P1, PT, R22, UR11, RZ ;  /* 0x0000000b16147c10 */ /* 0x000fe4000ff3e0ff */
[----:B------:R-:W-:Y:S01]  /*1470*/  IADD3 R22, P2, PT, R19, UR9, RZ ;  /* 0x0000000913167c10 */ /* 0x000fe2000ff5e0ff */
[----:B------:R-:W-:Y:S02]  /*1480*/  IMAD.X R19, RZ, RZ, UR14, P0 ;  /* 0x0000000eff137e24 */ /* 0x000fe400080e06ff */
[----:B------:R-:W-:-:S05]  /*1490*/  IMAD.X R21, RZ, RZ, UR12, P1 ;  /* 0x0000000cff157e24 */ /* 0x000fca00088e06ff */
[----:B------:R-:W4:Y:S01]  /*14a0*/  LDG.E.U8 R32, desc[UR6][R20.64] ;  /* 0x0000000614207981 */ /* 0x000f22000c1e1100 */
[----:B------:R-:W-:-:S03]  /*14b0*/  LOP3.LUT R10, R10, 0xff, RZ, 0xc0, !PT ;  /* 0x000000ff0a0a7812 */ /* 0x000fc600078ec0ff */
[----:B------:R-:W4:Y:S01]  /*14c0*/  LDG.E.U8 R36, desc[UR6][R20.64+0x300] ;  /* 0x0003000614247981 */ /* 0x000f22000c1e1100 */
[----:B---3--:R-:W-:Y:S02]  /*14d0*/  LOP3.LUT R33, R35, R33, R26, 0x96, !PT ;  /* 0x0000002123217212 */ /* 0x008fe400078e961a */
[----:B-----5:R-:W-:Y:S01]  /*14e0*/  LOP3.LUT R28, R30, R28, R23, 0x96, !PT ;  /* 0x0000001c1e1c7212 */ /* 0x020fe200078e9617 */
[----:B------:R-:W-:Y:S01]  /*14f0*/  IMAD.X R23, RZ, RZ, UR10, P2 ;  /* 0x0000000aff177e24 */ /* 0x000fe200090e06ff */
[----:B------:R-:W3:Y:S04]  /*1500*/  LDG.E.U8 R30, desc[UR6][R18.64] ;  /* 0x00000006121e7981 */ /* 0x000ee8000c1e1100 */
[----:B------:R-:W3:Y:S01]  /*1510*/  LDG.E.U8 R35, desc[UR6][R22.64] ;  /* 0x0000000616237981 */ /* 0x000ee2000c1e1100 */
[----:B------:R-:W-:-:S03]  /*1520*/  IADD3 R26, P0, PT, R10, UR5, RZ ;  /* 0x000000050a1a7c10 */ /* 0x000fc6000ff1e0ff */
[----:B------:R-:W5:Y:S01]  /*1530*/  LDG.E.U8 R10, desc[UR6][R22.64+-0x200] ;  /* 0xfffe0006160a7981 */ /* 0x000f62000c1e1100 */
[----:B--2---:R-:W-:Y:S01]  /*1540*/  LOP3.LUT R8, R8, R27, RZ, 0x3c, !PT ;  /* 0x0000001b08087212 */ /* 0x004fe200078e3cff */
[----:B------:R-:W-:Y:S01]  /*1550*/  IMAD.X R27, RZ, RZ, UR8, P0 ;  /* 0x00000008ff1b7e24 */ /* 0x000fe200080e06ff */
[----:B----4-:R-:W-:-:S04]  /*1560*/  LOP3.LUT R12, R12, R31, RZ, 0x3c, !PT ;  /* 0x0000001f0c0c7212 */ /* 0x010fc800078e3cff */
[----:B------:R-:W2:Y:S01]  /*1570*/  LDG.E.U8 R31, desc[UR6][R26.64] ;  /* 0x000000061a1f7981 */ /* 0x000ea2000c1e1100 */
[----:B------:R-:W-:Y:S02]  /*1580*/  LOP3.LUT R37, R5, 0xff, RZ, 0xc0, !PT ;  /* 0x000000ff05257812 */ /* 0x000fe400078ec0ff */
[----:B------:R-:W-:Y:S01]  /*1590*/  PRMT R11, R11, 0x7773, RZ ;  /* 0x000077730b0b7816 */ /* 0x000fe200000000ff */
[----:B------:R-:W4:Y:S01]  /*15a0*/  LDG.E.U8 R34, desc[UR6][R26.64+0x500] ;  /* 0x000500061a227981 */ /* 0x000f22000c1e1100 */
[----:B------:R0:W1:Y:S01]  /*15b0*/  LDC.U8 R5, c[0x3][R37+0x148] ;  /* 0x00c0520025057b82 */ /* 0x0000620000000000 */
[----:B------:R-:W-:Y:S02]  /*15c0*/  LOP3.LUT R14, R14, R29, RZ, 0x3c, !PT ;  /* 0x0000001d0e0e7212 */ /* 0x000fe400078e3cff */
[----:B------:R5:W4:Y:S04]  /*15d0*/  LDG.E.U8 R29, desc[UR6][R26.64+0x200] ;  /* 0x000200061a1d7981 */ /* 0x000b28000c1e1100 */
[----:B0-----:R-:W4:Y:S01]  /*15e0*/  LDG.E.U8 R37, desc[UR6][R22.64+-0x400] ;  /* 0xfffc000616257981 */ /* 0x001f22000c1e1100 */
[----:B---3--:R-:W-:-:S03]  /*15f0*/  LOP3.LUT R30, R35, R32, R30, 0x96, !PT ;  /* 0x00000020231e7212 */ /* 0x008fc600078e961e */
[----:B------:R-:W5:Y:S04]  /*1600*/  LDG.E.U8 R35, desc[UR6][R18.64+-0x500] ;  /* 0xfffb000612237981 */ /* 0x000f68000c1e1100 */
[----:B------:R-:W3:Y:S01]  /*1610*/  LDG.E.U8 R32, desc[UR6][R26.64+0x400] ;  /* 0x000400061a207981 */ /* 0x000ee2000c1e1100 */
[----:B-1----:R-:W-:Y:S02]  /*1620*/  LOP3.LUT R5, R5, 0xffff, R11, 0x48, !PT ;  /* 0x0000ffff05057812 */ /* 0x002fe400078e480b */
[----:B--2---:R-:W-:Y:S02]  /*1630*/  LOP3.LUT R24, R24, R31, RZ, 0x3c, !PT ;  /* 0x0000001f18187212 */ /* 0x004fe400078e3cff */
[----:B------:R-:W2:Y:S04]  /*1640*/  LDG.E.U8 R31, desc[UR6][R22.64+0x100] ;  /* 0x00010006161f7981 */ /* 0x000ea8000c1e1100 */
[----:B------:R-:W4:Y:S04]  /*1650*/  LDG.E.U8 R26, desc[UR6][R18.64+-0x300] ;  /* 0xfffd0006121a7981 */ /* 0x000f28000c1e1100 */
[----:B------:R-:W4:Y:S01]  /*1660*/  LDG.E.U8 R27, desc[UR6][R20.64+0x200] ;  /* 0x00020006141b7981 */ /* 0x000f22000c1e1100 */
[----:B-----5:R-:W-:-:S02]  /*1670*/  LOP3.LUT R35, R10, R36, R35, 0x96, !PT ;  /* 0x000000240a237212 */ /* 0x020fc400078e9623 */
[----:B------:R-:W-:Y:S01]  /*1680*/  LOP3.LUT R10, R5, 0xff, RZ, 0xc0, !PT ;  /* 0x000000ff050a7812 */ /* 0x000fe200078ec0ff */
[----:B------:R0:W2:Y:S03]  /*1690*/  LDG.E.U8 R36, desc[UR6][R20.64+-0x200] ;  /* 0xfffe000614247981 */ /* 0x0000a6000c1e1100 */
[----:B------:R-:W-:Y:S01]  /*16a0*/  IADD3 R10, P0, PT, R10, UR5, RZ ;  /* 0x000000050a0a7c10 */ /* 0x000fe2000ff1e0ff */
[----:B------:R-:W2:Y:S04]  /*16b0*/  LDG.E.U8 R5, desc[UR6][R18.64+-0x100] ;  /* 0xffff000612057981 */ /* 0x000ea8000c1e1100 */
[----:B------:R-:W-:Y:S01]  /*16c0*/  IMAD.X R11, RZ, RZ, UR8, P0 ;  /* 0x00000008ff0b7e24 */ /* 0x000fe200080e06ff */
[----:B---3--:R-:W-:-:S04]  /*16d0*/  LOP3.LUT R32, R13, R32, RZ, 0x3c, !PT ;  /* 0x000000200d207212 */ /* 0x008fc800078e3cff */
[----:B------:R-:W3:Y:S04]  /*16e0*/  LDG.E.U8 R13, desc[UR6][R10.64] ;  /* 0x000000060a0d7981 */ /* 0x000ee8000c1e1100 */
[----:B------:R-:W5:Y:S04]  /*16f0*/  LDG.E.U8 R18, desc[UR6][R10.64+0x400] ;  /* 0x000400060a127981 */ /* 0x000f68000c1e1100 */
[----:B------:R-:W5:Y:S04]  /*1700*/  LDG.E.U8 R21, desc[UR6][R10.64+0x500] ;  /* 0x000500060a157981 */ /* 0x000f68000c1e1100 */
[----:B------:R-:W5:Y:S01]  /*1710*/  LDG.E.U8 R19, desc[UR6][R10.64+0x200] ;  /* 0x000200060a137981 */ /* 0x000f62000c1e1100 */
[----:B------:R-:W-:Y:S01]  /*1720*/  UIADD3 UR5, UPT, UPT, UR4, 0x9, URZ ;  /* 0x0000000904057890 */ /* 0x000fe2000fffe0ff */
[----:B----4-:R-:W-:-:S03]  /*1730*/  LOP3.LUT R26, R37, R27, R26, 0x96, !PT ;  /* 0x0000001b251a7212 */ /* 0x010fc600078e961a */
[----:B------:R-:W-:Y:S01]  /*1740*/  UISETP.GT.U32.AND UP0, UPT, UR5, 0x1, UPT ;  /* 0x000000010500788c */ /* 0x000fe2000bf04070 */
[----:B------:R-:W-:Y:S02]  /*1750*/  LOP3.LUT R34, R33, R34, RZ, 0x3c, !PT ;  /* 0x0000002221227212 */ /* 0x000fe400078e3cff */
[----:B------:R-:W-:Y:S01]  /*1760*/  LOP3.LUT R28, R28, R29, RZ, 0x3c, !PT ;  /* 0x0000001d1c1c7212 */ /* 0x000fe200078e3cff */
[----:B------:R-:W-:Y:S01]  /*1770*/  VIADD R4, R4, 0xfffffff0 ;  /* 0xfffffff004047836 */ /* 0x000fe20000000000 */
[----:B0-----:R-:W-:Y:S02]  /*1780*/  PRMT R20, R15, 0x7610, R20 ;  /* 0x000076100f147816 */ /* 0x001fe40000000014 */
[----:B------:R-:W-:Y:S02]  /*1790*/  PRMT R22, R14, 0x7610, R22 ;  /* 0x000076100e167816 */ /* 0x000fe40000000016 */
[----:B------:R-:W-:Y:S02]  /*17a0*/  PRMT R27, R7, 0x7610, R27 ;  /* 0x00007610071b7816 */ /* 0x000fe4000000001b */
[----:B------:R-:W-:-:S02]  /*17b0*/  PRMT R33, R24, 0x7610, R33 ;  /* 0x0000761018217816 */ /* 0x000fc40000000021 */
[----:B------:R-:W-:Y:S01]  /*17c0*/  PRMT R15, R28, 0x7610, R15 ;  /* 0x000076101c0f7816 */ /* 0x000fe2000000000f */
[----:B------:R-:W-:Y:S01]  /*17d0*/  UIADD3 UR4, UPT, UPT, UR4, -0x1, URZ ;  /* 0xffffffff04047890 */ /* 0x000fe2000fffe0ff */
[--C-:B--2---:R-:W-:Y:S02]  /*17e0*/  LOP3.LUT R31, R31, R36, R5.reuse, 0x96, !PT ;  /* 0x000000241f1f7212 */ /* 0x104fe400078e9605 */
[----:B------:R-:W-:Y:S02]  /*17f0*/  PRMT R5, R9, 0x7610, R5 ;  /* 0x0000761009057816 */ /* 0x000fe40000000005 */
[----:B---3--:R-:W-:Y:S02]  /*1800*/  LOP3.LUT R13, R30, R13, RZ, 0x3c, !PT ;  /* 0x0000000d1e0d7212 */ /* 0x008fe400078e3cff */
[----:B-----5:R-:W-:Y:S02]  /*1810*/  LOP3.LUT R18, R35, R18, RZ, 0x3c, !PT ;  /* 0x0000001223127212 */ /* 0x020fe400078e3cff */
[----:B------:R-:W-:-:S02]  /*1820*/  LOP3.LUT R26, R26, R21, RZ, 0x3c, !PT ;  /* 0x000000151a1a7212 */ /* 0x000fc400078e3cff */
[----:B------:R-:W-:Y:S02]  /*1830*/  PRMT R21, R12, 0x7610, R21 ;  /* 0x000076100c157816 */ /* 0x000fe40000000015 */
[----:B------:R-:W-:Y:S02]  /*1840*/  PRMT R12, R34, 0x7610, R12 ;  /* 0x00007610220c7816 */ /* 0x000fe4000000000c */
[----:B------:R-:W-:Y:S02]  /*1850*/  PRMT R34, R13, 0x7610, R34 ;  /* 0x000076100d227816 */ /* 0x000fe40000000022 */
[----:B------:R-:W-:Y:S02]  /*1860*/  LOP3.LUT R31, R31, R19, RZ, 0x3c, !PT ;  /* 0x000000131f1f7212 */ /* 0x000fe400078e3cff */
[----:B------:R-:W-:Y:S02]  /*1870*/  PRMT R30, R25, 0x7610, R30 ;  /* 0x00007610191e7816 */ /* 0x000fe4000000001e */
[----:B------:R-:W-:-:S02]  /*1880*/  PRMT R35, R8, 0x7610, R35 ;  /* 0x0000761008237816 */ /* 0x000fc40000000023 */
[----:B------:R-:W-:Y:S02]  /*1890*/  PRMT R14, R18, 0x7610, R14 ;  /* 0x00007610120e7816 */ /* 0x000fe4000000000e */
[----:B------:R-:W-:Y:S01]  /*18a0*/  PRMT R13, R26, 0x7610, R13 ;  /* 0x000076101a0d7816 */ /* 0x000fe2000000000d */
[----:B------:R-:W-:Y:S06]  /*18b0*/  BRA.U UP0, `(.L_x_1) ;  /* 0xfffffff100547547 */ /* 0x000fec000b83ffff */
[----:B------:R-:W0:Y:S02]  /*18c0*/  LDC.64 R8, c[0x0][0x388] ;  /* 0x0000e200ff087b82 */ /* 0x000e240000000a00 */
[----:B0-----:R-:W2:Y:S01]  /*18d0*/  LDG.E.U8 R7, desc[UR6][R8.64] ;  /* 0x0000000608077981 */ /* 0x001ea2000c1e1100 */
[----:B------:R-:W-:-:S05]  /*18e0*/  LOP3.LUT R10, R6, 0xff, RZ, 0xc0, !PT ;  /* 0x000000ff060a7812 */ /* 0x000fca00078ec0ff */
[----:B------:R-:W0:Y:S02]  /*18f0*/  LDC.U8 R4, c[0x3][R10+0x148] ;  /* 0x00c052000a047b82 */ /* 0x000e240000000000 */
[----:B0-----:R-:W-:Y:S02]  /*1900*/  LOP3.LUT R4, R4, 0xff, R3, 0x48, !PT ;  /* 0x000000ff04047812 */ /* 0x001fe400078e4803 */
[----:B------:R0:W5:Y:S02]  /*1910*/  LDL R3, [R1+0x4] ;  /* 0x0000040001037983 */ /* 0x0001640000100800 */
[----:B--2---:R-:W-:Y:S02]  /*1920*/  ISETP.NE.AND P0, PT, R4, R7, PT ;  /* 0x000000070400720c */ /* 0x004fe40003f05270 */
[----:B------:R0:W5:Y:S11]  /*1930*/  LDL.64 R6, [R1+0x8] ;  /* 0x0000080001067983 */ /* 0x0001760000100a00 */
[----:B0-----:R-:W-:Y:S05]  /*1940*/  @P0 EXIT ;  /* 0x000000000000094d */ /* 0x001fea0003800000 */
[----:B------:R-:W2:Y:S01]  /*1950*/  LDG.E.U8 R4, desc[UR6][R8.64+0x1] ;  /* 0x0000010608047981 */ /* 0x000ea2000c1e1100 */
[----:B------:R-:W-:-:S04]  /*1960*/  LOP3.LUT R14, R14, 0xff, RZ, 0xc0, !PT ;  /* 0x000000ff0e0e7812 */ /* 0x000fc800078ec0ff */
[----:B------:R-:W0:Y:S02]  /*1970*/  LDC.U8 R11, c[0x3][R14+0x148] ;  /* 0x00c052000e0b7b82 */ /* 0x000e240000000000 */
[----:B0-----:R-:W-:-:S04]  /*1980*/  LOP3.LUT R11, R11, R0, RZ, 0x3c, !PT ;  /* 0x000000000b0b7212 */ /* 0x001fc800078e3cff */
[----:B------:R-:W-:-:S04]  /*1990*/  LOP3.LUT R11, R11, 0xff, RZ, 0xc0, !PT ;  /* 0x000000ff0b0b7812 */ /* 0x000fc800078ec0ff */
[----:B--2---:R-:W-:-:S13]  /*19a0*/  ISETP.NE.AND P0, PT, R11, R4, PT ;  /* 0x000000040b00720c */ /* 0x004fda0003f05270 */
[----:B------:R-:W-:Y:S05]  /*19b0*/  @P0 EXIT ;  /* 0x000000000000094d */ /* 0x000fea0003800000 */
        /* <DEDUP_REMOVED lines=8> */
[----:B------:R-:W-:Y:S02]  /*1a40*/  LOP3.LUT R21, R21, 0xff, RZ, 0xc0, !PT ;  /* 0x000000ff15157812 */ /* 0x000fe400078ec0ff */
[----:B------:R-:W-:Y:S02]  /*1a50*/  LOP3.LUT R0, R2, 0xffff, RZ, 0xc0, !PT ;  /* 0x0000ffff02007812 */ /* 0x000fe400078ec0ff */
[----:B------:R-:W0:Y:S02]  /*1a60*/  LDC.U8 R11, c[0x3][R21+0x148] ;  /* 0x00c05200150b7b82 */ /* 0x000e240000000000 */
[----:B------:R-:W-:-:S04]  /*1a70*/  SHF.R.U32.HI R0, RZ, 0x8, R0 ;  /* 0x00000008ff007819 */ /* 0x000fc80000011600 */
[----:B0-----:R-:W-:-:S04]  /*1a80*/  LOP3.LUT R11, R11, R0, RZ, 0x3c, !PT ;  /* 0x000000000b0b7212 */ /* 0x001fc800078e3cff */
[----:B------:R-:W-:-:S04]  /*1a90*/  LOP3.LUT R11, R11, 0xff, RZ, 0xc0, !PT ;  /* 0x000000ff0b0b7812 */ /* 0x000fc800078ec0ff */
[----:B--2---:R-:W-:-:S13]  /*1aa0*/  ISETP.NE.AND P0, PT, R11, R4, PT ;  /* 0x000000040b00720c */ /* 0x004fda0003f05270 */
[----:B------:R-:W-:Y:S05]  /*1ab0*/  @P0 EXIT ;  /* 0x000000000000094d */ /* 0x000fea0003800000 */
[----:B------:R-:W2:Y:S01]  /*1ac0*/  LDG.E.U8 R2, desc[UR6][R8.64+0x4] ;  /* 0x0000040608027981 */ /* 0x000ea2000c1e1100 */
[----:B------:R-:W-:Y:S02]  /*1ad0*/  LOP3.LUT R0, R30, 0xff, RZ, 0xc0, !PT ;  /* 0x000000ff1e007812 */ /* 0x000fe400078ec0ff */
[----:B-----5:R-:W-:-:S04]  /*1ae0*/  PRMT R11, R3, 0x7770, RZ ;  /* 0x00007770030b7816 */ /* 0x020fc800000000ff */
[----:B------:R-:W0:Y:S02]  /*1af0*/  LDC.U8 R0, c[0x3][R0+0x148] ;  /* 0x00c0520000007b82 */ /* 0x000e240000000000 */
[----:B0-----:R-:W-:-:S04]  /*1b00*/  LOP3.LUT R11, R0, R11, RZ, 0x3c, !PT ;  /* 0x0000000b000b7212 */ /* 0x001fc800078e3cff */
[----:B------:R-:W-:-:S04]  /*1b10*/  LOP3.LUT R11, R11, 0xff, RZ, 0xc0, !PT ;  /* 0x000000ff0b0b7812 */ /* 0x000fc800078ec0ff */
[----:B--2---:R-:W-:-:S13]  /*1b20*/  ISETP.NE.AND P0, PT, R11, R2, PT ;  /* 0x000000020b00720c */ /* 0x004fda0003f05270 */
[----:B------:R-:W-:Y:S05]  /*1b30*/  @P0 EXIT ;  /* 0x000000000000094d */ /* 0x000fea0003800000 */
[----:B------:R-:W2:Y:S01]  /*1b40*/  LDG.E.U8 R2, desc[UR6][R8.64+0x5] ;  /* 0x0000050608027981 */ /* 0x000ea2000c1e1100 */
[----:B------:R-:W-:Y:S02]  /*1b50*/  LOP3.LUT R0, R27, 0xff, RZ, 0xc0, !PT ;  /* 0x000000ff1b007812 */ /* 0x000fe400078ec0ff */
[----:B------:R-:W-:-:S04]  /*1b60*/  PRMT R11, R3, 0x7771, RZ ;  /* 0x00007771030b7816 */ /* 0x000fc800000000ff */
        /* <DEDUP_REMOVED lines=85> */
[----:B------:R-:W0:Y:S01]  /*20c0*/  LDC.64 R2, c[0x0][0x398] ;  /* 0x0000e600ff027b82 */ /* 0x000e220000000a00 */
[----:B------:R-:W-:-:S05]  /*20d0*/  IMAD.MOV.U32 R0, RZ, RZ, 0x1 ;  /* 0x00000001ff007424 */ /* 0x000fca00078e00ff */
[----:B0-----:R0:W-:Y:S04]  /*20e0*/  STG.E.U8 desc[UR6][R2.64], R0 ;  /* 0x0000000002007986 */ /* 0x0011e8000c101106 */
[----:B------:R-:W2:Y:S01]  /*20f0*/  LDG.E.U8 R7, desc[UR6][R16.64] ;  /* 0x0000000610077981 */ /* 0x000ea2000c1e1100 */
[----:B------:R-:W2:Y:S03]  /*2100*/  LDC.64 R4, c[0x0][0x3a0] ;  /* 0x0000e800ff047b82 */ /* 0x000ea60000000a00 */
[----:B--2---:R1:W-:Y:S04]  /*2110*/  STG.E.U8 desc[UR6][R4.64], R7 ;  /* 0x0000000704007986 */ /* 0x0043e8000c101106 */
[----:B------:R-:W2:Y:S04]  /*2120*/  LDG.E.U8 R9, desc[UR6][R16.64+0x1] ;  /* 0x0000010610097981 */ /* 0x000ea8000c1e1100 */
[----:B--2---:R2:W-:Y:S04]  /*2130*/  STG.E.U8 desc[UR6][R4.64+0x1], R9 ;  /* 0x0000010904007986 */ /* 0x0045e8000c101106 */
[----:B------:R-:W3:Y:S04]  /*2140*/  LDG.E.U8 R11, desc[UR6][R16.64+0x2] ;  /* 0x00000206100b7981 */ /* 0x000ee8000c1e1100 */
[----:B---3--:R3:W-:Y:S04]  /*2150*/  STG.E.U8 desc[UR6][R4.64+0x2], R11 ;  /* 0x0000020b04007986 */ /* 0x0087e8000c101106 */
[----:B------:R-:W4:Y:S04]  /*2160*/  LDG.E.U8 R13, desc[UR6][R16.64+0x3] ;  /* 0x00000306100d7981 */ /* 0x000f28000c1e1100 */
[----:B----4-:R4:W-:Y:S04]  /*2170*/  STG.E.U8 desc[UR6][R4.64+0x3], R13 ;  /* 0x0000030d04007986 */ /* 0x0109e8000c101106 */
[----:B------:R-:W5:Y:S04]  /*2180*/  LDG.E.U8 R15, desc[UR6][R16.64+0x4] ;  /* 0x00000406100f7981 */ /* 0x000f68000c1e1100 */
[----:B-----5:R5:W-:Y:S04]  /*2190*/  STG.E.U8 desc[UR6][R4.64+0x4], R15 ;  /* 0x0000040f04007986 */ /* 0x020be8000c101106 */
[----:B0-----:R-:W2:Y:S04]  /*21a0*/  LDG.E.U8 R3, desc[UR6][R16.64+0x5] ;  /* 0x0000050610037981 */ /* 0x001ea8000c1e1100 */
[----:B--2---:R0:W-:Y:S04]  /*21b0*/  STG.E.U8 desc[UR6][R4.64+0x5], R3 ;  /* 0x0000050304007986 */ /* 0x0041e8000c101106 */
[----:B-1----:R-:W2:Y:S04]  /*21c0*/  LDG.E.U8 R7, desc[UR6][R16.64+0x6] ;  /* 0x0000060610077981 */ /* 0x002ea8000c1e1100 */
[----:B--2---:R1:W-:Y:S04]  /*21d0*/  STG.E.U8 desc[UR6][R4.64+0x6], R7 ;  /* 0x0000060704007986 */ /* 0x0043e8000c101106 */
[----:B------:R-:W2:Y:S04]  /*21e0*/  LDG.E.U8 R9, desc[UR6][R16.64+0x7] ;  /* 0x0000070610097981 */ /* 0x000ea8000c1e1100 */
[----:B--2---:R2:W-:Y:S04]  /*21f0*/  STG.E.U8 desc[UR6][R4.64+0x7], R9 ;  /* 0x0000070904007986 */ /* 0x0045e8000c101106 */
[----:B---3--:R-:W3:Y:S04]  /*2200*/  LDG.E.U8 R11, desc[UR6][R16.64+0x8] ;  /* 0x00000806100b7981 */ /* 0x008ee8000c1e1100 */
[----:B---3--:R3:W-:Y:S04]  /*2210*/  STG.E.U8 desc[UR6][R4.64+0x8], R11 ;  /* 0x0000080b04007986 */ /* 0x0087e8000c101106 */
[----:B----4-:R-:W4:Y:S04]  /*2220*/  LDG.E.U8 R13, desc[UR6][R16.64+0x9] ;  /* 0x00000906100d7981 */ /* 0x010f28000c1e1100 */
[----:B----4-:R4:W-:Y:S04]  /*2230*/  STG.E.U8 desc[UR6][R4.64+0x9], R13 ;  /* 0x0000090d04007986 */ /* 0x0109e8000c101106 */
[----:B-----5:R-:W5:Y:S04]  /*2240*/  LDG.E.U8 R15, desc[UR6][R16.64+0xa] ;  /* 0x00000a06100f7981 */ /* 0x020f68000c1e1100 */
[----:B-----5:R-:W-:Y:S04]  /*2250*/  STG.E.U8 desc[UR6][R4.64+0xa], R15 ;  /* 0x00000a0f04007986 */ /* 0x020fe8000c101106 */
[----:B0-----:R-:W5:Y:S04]  /*2260*/  LDG.E.U8 R3, desc[UR6][R16.64+0xb] ;  /* 0x00000b0610037981 */ /* 0x001f68000c1e1100 */
[----:B-----5:R-:W-:Y:S04]  /*2270*/  STG.E.U8 desc[UR6][R4.64+0xb], R3 ;  /* 0x00000b0304007986 */ /* 0x020fe8000c101106 */
[----:B-1----:R-:W5:Y:S04]  /*2280*/  LDG.E.U8 R7, desc[UR6][R16.64+0xc] ;  /* 0x00000c0610077981 */ /* 0x002f68000c1e1100 */
[----:B-----5:R-:W-:Y:S04]  /*2290*/  STG.E.U8 desc[UR6][R4.64+0xc], R7 ;  /* 0x00000c0704007986 */ /* 0x020fe8000c101106 */
[----:B--2---:R-:W2:Y:S04]  /*22a0*/  LDG.E.U8 R9, desc[UR6][R16.64+0xd] ;  /* 0x00000d0610097981 */ /* 0x004ea8000c1e1100 */
[----:B--2---:R-:W-:Y:S04]  /*22b0*/  STG.E.U8 desc[UR6][R4.64+0xd], R9 ;  /* 0x00000d0904007986 */ /* 0x004fe8000c101106 */
[----:B---3--:R-:W2:Y:S04]  /*22c0*/  LDG.E.U8 R11, desc[UR6][R16.64+0xe] ;  /* 0x00000e06100b7981 */ /* 0x008ea8000c1e1100 */
[----:B--2---:R-:W-:Y:S04]  /*22d0*/  STG.E.U8 desc[UR6][R4.64+0xe], R11 ;  /* 0x00000e0b04007986 */ /* 0x004fe8000c101106 */
[----:B----4-:R-:W2:Y:S04]  /*22e0*/  LDG.E.U8 R13, desc[UR6][R16.64+0xf] ;  /* 0x00000f06100d7981 */ /* 0x010ea8000c1e1100 */
[----:B--2---:R-:W-:Y:S01]  /*22f0*/  STG.E.U8 desc[UR6][R4.64+0xf], R13 ;  /* 0x00000f0d04007986 */ /* 0x004fe2000c101106 */
[----:B------:R-:W-:Y:S05]  /*2300*/  EXIT ;  /* 0x000000000000794d */ /* 0x000fea0003800000 */
.L_x_2:
[----:B------:R-:W-:-:S00]  /*2310*/  BRA `(.L_x_2) ;  /* 0xfffffffc00fc7947 */ /* 0x000fc0000383ffff */
[----:B------:R-:W-:-:S00]  /*2320*/  NOP ;  /* 0x0000000000007918 */ /* 0x000fc00000000000 */
        /* <DEDUP_REMOVED lines=13> */
.L_x_20:


//--------------------- .text._Z17generate_aes_keysPhiy --------------------------
	.section	.text._Z17generate_aes_keysPhiy,"ax",@progbits
	.align	128
        .global         _Z17generate_aes_keysPhiy
        .type           _Z17generate_aes_keysPhiy,@function
        .size           _Z17generate_aes_keysPhiy,(.L_x_21 - _Z17generate_aes_keysPhiy)
        .other          _Z17generate_aes_keysPhiy,@"STO_CUDA_ENTRY STV_DEFAULT"
_Z17generate_aes_keysPhiy:
.text._Z17generate_aes_keysPhiy:
[----:B------:R-:W0:Y:S01]  /*0000*/  LDC R1, c[0x0][0x37c] ;  /* 0x0000df00ff017b82 */ /* 0x000e220000000800 */
[----:B------:R-:W1:Y:S01]  /*0010*/  S2R R12, SR_TID.X ;  /* 0x00000000000c7919 */ /* 0x000e620000002100 */
[----:B------:R-:W1:Y:S01]  /*0020*/  LDCU UR4, c[0x0][0x360] ;  /* 0x00006c00ff0477ac */ /* 0x000e620008000800 */
[----:B0-----:R-:W-:Y:S01]  /*0030*/  VIADD R1, R1, 0xffffffd0 ;  /* 0xffffffd001017836 */ /* 0x001fe20000000000 */
[----:B------:R-:W1:Y:S01]  /*0040*/  S2R R3, SR_CTAID.X ;  /* 0x0000000000037919 */ /* 0x000e620000002500 */
[----:B------:R-:W0:Y:S01]  /*0050*/  LDCU UR5, c[0x0][0x388] ;  /* 0x00007100ff0577ac */ /* 0x000e220008000800 */
[----:B-1----:R-:W-:-:S05]  /*0060*/  IMAD R12, R3, UR4, R12 ;  /* 0x00000004030c7c24 */ /* 0x002fca000f8e020c */
[----:B0-----:R-:W-:-:S13]  /*0070*/  ISETP.GE.AND P0, PT, R12, UR5, PT ;  /* 0x000000050c007c0c */ /* 0x001fda000bf06270 */
[----:B------:R-:W-:Y:S05]  /*0080*/  @P0 EXIT ;  /* 0x000000000000094d */ /* 0x000fea0003800000 */
[----:B------:R-:W0:Y:S01]  /*0090*/  LDC.64 R2, c[0x0][0x390] ;  /* 0x0000e400ff027b82 */ /* 0x000e220000000a00 */
[----:B------:R-:W-:Y:S01]  /*00a0*/  ISETP.NE.AND P0, PT, R12, RZ, PT ;  /* 0x000000ff0c00720c */ /* 0x000fe20003f05270 */
[----:B------:R-:W1:Y:S01]  /*00b0*/  LDCU.64 UR6, c[0x0][0x358] ;  /* 0x00006b00ff0677ac */ /* 0x000e620008000a00 */
[----:B------:R-:W-:Y:S01]  /*00c0*/  BSSY.RECONVERGENT B0, `(.L_x_3) ;  /* 0x0000261000007945 */ /* 0x000fe20003800200 */
[----:B0-----:R-:W-:Y:S02]  /*00d0*/  LOP3.LUT R0, R2, 0xaad26b49, RZ, 0x3c, !PT ;  /* 0xaad26b4902007812 */ /* 0x001fe400078e3cff */
[----:B------:R-:W-:-:S03]  /*00e0*/  LOP3.LUT R2, R3, 0xf7dcefdd, RZ, 0x3c, !PT ;  /* 0xf7dcefdd03027812 */ /* 0x000fc600078e3cff */
[----:B------:R-:W-:Y:S02]  /*00f0*/  IMAD R0, R0, 0x4182bed5, RZ ;  /* 0x4182bed500007824 */ /* 0x000fe400078e02ff */
[----:B------:R-:W-:Y:S02]  /*0100*/  IMAD R3, R2, -0x658354e5, RZ ;  /* 0x9a7cab1b02037824 */ /* 0x000fe400078e02ff */
[C---:B------:R-:W-:Y:S01]  /*0110*/  VIADD R5, R0.reuse, 0x583f19 ;  /* 0x00583f1900057836 */ /* 0x040fe20000000000 */
[C---:B------:R-:W-:Y:S01]  /*0120*/  LOP3.LUT R6, R0.reuse, 0x159a55e5, RZ, 0x3c, !PT ;  /* 0x159a55e500067812 */ /* 0x040fe200078e3cff */
[C---:B------:R-:W-:Y:S01]  /*0130*/  VIADD R7, R3.reuse, 0x1f123bb5 ;  /* 0x1f123bb503077836 */ /* 0x040fe20000000000 */
[C---:B------:R-:W-:Y:S02]  /*0140*/  IADD3 R2, PT, PT, R0.reuse, 0x64f0c9, R3 ;  /* 0x0064f0c900027810 */ /* 0x040fe40007ffe003 */
[----:B------:R-:W-:Y:S01]  /*0150*/  LOP3.LUT R4, R3, 0x5491333, RZ, 0x3c, !PT ;  /* 0x0549133303047812 */ /* 0x000fe200078e3cff */
[----:B------:R-:W-:Y:S01]  /*0160*/  VIADD R3, R0, 0x75bcd15 ;  /* 0x075bcd1500037836 */ /* 0x000fe20000000000 */
[----:B------:R0:W-:Y:S04]  /*0170*/  STL.64 [R1+0x8], R6 ;  /* 0x0000080601007387 */ /* 0x0001e80000100a00 */
[----:B------:R0:W-:Y:S04]  /*0180*/  STL.64 [R1], R2 ;  /* 0x0000000201007387 */ /* 0x0001e80000100a00 */
[----:B------:R0:W-:Y:S01]  /*0190*/  STL.64 [R1+0x10], R4 ;  /* 0x0000100401007387 */ /* 0x0001e20000100a00 */
[----:B-1----:R-:W-:Y:S05]  /*01a0*/  @!P0 BRA `(.L_x_4) ;  /* 0x0000002400488947 */ /* 0x002fea0003800000 */
[--C-:B------:R-:W-:Y:S01]  /*01b0*/  SHF.R.S32.HI R14, RZ, 0x1f, R12.reuse ;  /* 0x0000001fff0e7819 */ /* 0x100fe2000001140c */
[----:B------:R-:W-:Y:S02]  /*01c0*/  IMAD.MOV.U32 R13, RZ, RZ, R12 ;  /* 0x000000ffff0d7224 */ /* 0x000fe400078e000c */
[----:B0-----:R-:W-:-:S07]  /*01d0*/  IMAD.MOV.U32 R2, RZ, RZ, RZ ;  /* 0x000000ffff027224 */ /* 0x001fce00078e00ff */
.L_x_13:
[----:B------:R-:W-:Y:S01]  /*01e0*/  LOP3.LUT R0, R13, 0x3, RZ, 0xc0, !PT ;  /* 0x000000030d007812 */ /* 0x000fe200078ec0ff */
[----:B------:R-:W-:Y:S03]  /*01f0*/  BSSY.RECONVERGENT B1, `(.L_x_5) ;  /* 0x0000247000017945 */ /* 0x000fe60003800200 */
[----:B------:R-:W-:-:S04]  /*0200*/  ISETP.NE.U32.AND P0, PT, R0, RZ, PT ;  /* 0x000000ff0000720c */ /* 0x000fc80003f05070 */
[----:B------:R-:W-:-:S13]  /*0210*/  ISETP.NE.AND.EX P0, PT, RZ, RZ, PT, P0 ;  /* 0x000000ffff00720c */ /* 0x000fda0003f05300 */
[----:B0-----:R-:W-:Y:S05]  /*0220*/  @!P0 BRA `(.L_x_6) ;  /* 0x00000024000c8947 */ /* 0x001fea0003800000 */
[----:B------:R-:W0:Y:S01]  /*0230*/  LDC.64 R8, c[0x4][RZ] ;  /* 0x01000000ff087b82 */ /* 0x000e220000000a00 */
[----:B------:R-:W-:Y:S01]  /*0240*/  IMAD.MOV.U32 R0, RZ, RZ, RZ ;  /* 0x000000ffff007224 */ /* 0x000fe200078e00ff */
[----:B------:R-:W-:Y:S02]  /*0250*/  CS2R R4, SRZ ;  /* 0x0000000000047805 */ /* 0x000fe4000001ff00 */
[----:B------:R-:W-:Y:S01]  /*0260*/  CS2R R6, SRZ ;  /* 0x0000000000067805 */ /* 0x000fe2000001ff00 */
[----:B------:R-:W-:Y:S02]  /*0270*/  IMAD.MOV.U32 R3, RZ, RZ, RZ ;  /* 0x000000ffff037224 */ /* 0x000fe400078e00ff */
[----:B0-----:R-:W-:-:S07]  /*0280*/  IMAD.WIDE.U32 R8, R2, 0xc80, R8 ;  /* 0x00000c8002087825 */ /* 0x001fce00078e0008 */
.L_x_8:
[----:B------:R-:W-:-:S06]  /*0290*/  IMAD R15, R0, 0x4, R1 ;  /* 0x00000004000f7824 */ /* 0x000fcc00078e0201 */
[----:B------:R-:W5:Y:S01]  /*02a0*/  LDL R15, [R15+0x4] ;  /* 0x000004000f0f7983 */ /* 0x000f620000100800 */
[----:B------:R-:W-:-:S05]  /*02b0*/  UMOV UR4, URZ ;  /* 0x000000ff00047c82 */ /* 0x000fca0008000000 */
.L_x_7:
[----:B-----5:R-:W-:Y:S01]  /*02c0*/  SHF.R.U32.HI R22, RZ, UR4, R15 ;  /* 0x00000004ff167c19 */ /* 0x020fe2000801160f */
[----:B------:R-:W-:-:S03]  /*02d0*/  IMAD.SHL.U32 R10, R0, 0x20, RZ ;  /* 0x00000020000a7824 */ /* 0x000fc600078e00ff */
[----:B------:R-:W-:Y:S01]  /*02e0*/  LOP3.LUT R11, R22, 0x1, RZ, 0xc0, !PT ;  /* 0x00000001160b7812 */ /* 0x000fe200078ec0ff */
[----:B------:R-:W-:-:S03]  /*02f0*/  VIADD R10, R10, UR4 ;  /* 0x000000040a0a7c36 */ /* 0x000fc60008000000 */
[----:B------:R-:W-:Y:S01]  /*0300*/  ISETP.NE.U32.AND P0, PT, R11, 0x1, PT ;  /* 0x000000010b00780c */ /* 0x000fe20003f05070 */
[----:B------:R-:W-:-:S03]  /*0310*/  IMAD R11, R10, 0x5, RZ ;  /* 0x000000050a0b7824 */ /* 0x000fc600078e02ff */
[----:B------:R-:W-:Y:S01]  /*0320*/  R2P PR, R22, 0x7e ;  /* 0x0000007e16007804 */ /* 0x000fe20000000000 */
[----:B------:R-:W-:-:S08]  /*0330*/  IMAD.WIDE.U32 R10, R11, 0x4, R8 ;  /* 0x000000040b0a7825 */ /* 0x000fd000078e0008 */
[----:B------:R-:W2:Y:S04]  /*0340*/  @!P0 LDG.E R16, desc[UR6][R10.64+0x10] ;  /* 0x000010060a108981 */ /* 0x000ea8000c1e1900 */
[----:B------:R-:W3:Y:S04]  /*0350*/  @P1 LDG.E R18, desc[UR6][R10.64+0x24] ;  /* 0x000024060a121981 */ /* 0x000ee8000c1e1900 */
[----:B------:R-:W4:Y:S04]  /*0360*/  @P2 LDG.E R20, desc[UR6][R10.64+0x38] ;  /* 0x000038060a142981 */ /* 0x000f28000c1e1900 */
[----:B------:R-:W4:Y:S04]  /*0370*/  @P3 LDG.E R24, desc[UR6][R10.64+0x4c] ;  /* 0x00004c060a183981 */ /* 0x000f28000c1e1900 */
[----:B------:R-:W4:Y:S04]  /*0380*/  @P4 LDG.E R26, desc[UR6][R10.64+0x60] ;  /* 0x000060060a1a4981 */ /* 0x000f28000c1e1900 */
[----:B------:R-:W4:Y:S04]  /*0390*/  @!P0 LDG.E R17, desc[UR6][R10.64+0x4] ;  /* 0x000004060a118981 */ /* 0x000f28000c1e1900 */
[----:B------:R-:W4:Y:S04]  /*03a0*/  @!P0 LDG.E R19, desc[UR6][R10.64+0xc] ;  /* 0x00000c060a138981 */ /* 0x000f28000c1e1900 */
[----:B------:R-:W4:Y:S04]  /*03b0*/  @P1 LDG.E R21, desc[UR6][R10.64+0x18] ;  /* 0x000018060a151981 */ /* 0x000f28000c1e1900 */
[----:B------:R-:W4:Y:S04]  /*03c0*/  @P3 LDG.E R23, desc[UR6][R10.64+0x40] ;  /* 0x000040060a173981 */ /* 0x000f28000c1e1900 */
[----:B------:R-:W4:Y:S04]  /*03d0*/  @P5 LDG.E R25, desc[UR6][R10.64+0x70] ;  /* 0x000070060a195981 */ /* 0x000f28000c1e1900 */
[----:B------:R-:W4:Y:S01]  /*03e0*/  @P6 LDG.E R28, desc[UR6][R10.64+0x88] ;  /* 0x000088060a1c6981 */ /* 0x000f22000c1e1900 */
[----:B--2---:R-:W-:-:S03]  /*03f0*/  @!P0 LOP3.LUT R5, R5, R16, RZ, 0x3c, !PT ;  /* 0x0000001005058212 */ /* 0x004fc600078e3cff */
[----:B------:R-:W2:Y:S01]  /*0400*/  @!P0 LDG.E R16, desc[UR6][R10.64] ;  /* 0x000000060a108981 */ /* 0x000ea2000c1e1900 */
[----:B---3--:R-:W-:-:S03]  /*0410*/  @P1 LOP3.LUT R5, R5, R18, RZ, 0x3c, !PT ;  /* 0x0000001205051212 */ /* 0x008fc600078e3cff */
[----:B------:R-:W3:Y:S01]  /*0420*/  @!P0 LDG.E R18, desc[UR6][R10.64+0x8] ;  /* 0x000008060a128981 */ /* 0x000ee2000c1e1900 */
[----:B----4-:R-:W-:-:S03]  /*0430*/  @P2 LOP3.LUT R5, R5, R20, RZ, 0x3c, !PT ;  /* 0x0000001405052212 */ /* 0x010fc600078e3cff */
[----:B------:R-:W4:Y:S01]  /*0440*/  @P1 LDG.E R20, desc[UR6][R10.64+0x14] ;  /* 0x000014060a141981 */ /* 0x000f22000c1e1900 */
[----:B------:R-:W-:-:S03]  /*0450*/  @P3 LOP3.LUT R5, R5, R24, RZ, 0x3c, !PT ;  /* 0x0000001805053212 */ /* 0x000fc600078e3cff */
[----:B------:R-:W4:Y:S01]  /*0460*/  @P5 LDG.E R24, desc[UR6][R10.64+0x74] ;  /* 0x000074060a185981 */ /* 0x000f22000c1e1900 */
[----:B------:R-:W-:-:S03]  /*0470*/  @P4 LOP3.LUT R5, R5, R26, RZ, 0x3c, !PT ;  /* 0x0000001a05054212 */ /* 0x000fc600078e3cff */
[----:B------:R-:W4:Y:S01]  /*0480*/  @P3 LDG.E R26, desc[UR6][R10.64+0x44] ;  /* 0x000044060a1a3981 */ /* 0x000f22000c1e1900 */
[----:B------:R-:W-:-:S03]  /*0490*/  @!P0 LOP3.LUT R6, R6, R17, RZ, 0x3c, !PT ;  /* 0x0000001106068212 */ /* 0x000fc600078e3cff */
[----:B------:R-:W4:Y:S01]  /*04a0*/  @P1 LDG.E R17, desc[UR6][R10.64+0x20] ;  /* 0x000020060a111981 */ /* 0x000f22000c1e1900 */
[----:B------:R-:W-:-:S03]  /*04b0*/  @!P0 LOP3.LUT R4, R4, R19, RZ, 0x3c, !PT ;  /* 0x0000001304048212 */ /* 0x000fc600078e3cff */
[----:B------:R-:W4:Y:S01]  /*04c0*/  @P2 LDG.E R19, desc[UR6][R10.64+0x2c] ;  /* 0x00002c060a132981 */ /* 0x000f22000c1e1900 */
[----:B------:R-:W-:-:S03]  /*04d0*/  @P1 LOP3.LUT R6, R6, R21, RZ, 0x3c, !PT ;  /* 0x0000001506061212 */ /* 0x000fc600078e3cff */
[----:B------:R-:W4:Y:S01]  /*04e0*/  @P2 LDG.E R21, desc[UR6][R10.64+0x34] ;  /* 0x000034060a152981 */ /* 0x000f22000c1e1900 */
[----:B--2---:R-:W-:-:S03]  /*04f0*/  @!P0 LOP3.LUT R3, R3, R16, RZ, 0x3c, !PT ;  /* 0x0000001003038212 */ /* 0x004fc600078e3cff */
[----:B------:R-:W2:Y:S01]  /*0500*/  @P1 LDG.E R16, desc[UR6][R10.64+0x1c] ;  /* 0x00001c060a101981 */ /* 0x000ea2000c1e1900 */
[----:B---3--:R-:W-:-:S03]  /*0510*/  @!P0 LOP3.LUT R7, R7, R18, RZ, 0x3c, !PT ;  /* 0x0000001207078212 */ /* 0x008fc600078e3cff */
[----:B------:R-:W3:Y:S01]  /*0520*/  @P2 LDG.E R18, desc[UR6][R10.64+0x28] ;  /* 0x000028060a122981 */ /* 0x000ee2000c1e1900 */
[----:B----4-:R-:W-:-:S03]  /*0530*/  @P1 LOP3.LUT R3, R3, R20, RZ, 0x3c, !PT ;  /* 0x0000001403031212 */ /* 0x010fc600078e3cff */
[----:B------:R-:W4:Y:S01]  /*0540*/  @P2 LDG.E R20, desc[UR6][R10.64+0x30] ;  /* 0x000030060a142981 */ /* 0x000f22000c1e1900 */
[----:B------:R-:W-:-:S03]  /*0550*/  @P5 LOP3.LUT R5, R5, R24, RZ, 0x3c, !PT ;  /* 0x0000001805055212 */ /* 0x000fc600078e3cff */
[----:B------:R-:W4:Y:S01]  /*0560*/  @P3 LDG.E R24, desc[UR6][R10.64+0x3c] ;  /* 0x00003c060a183981 */ /* 0x000f22000c1e1900 */
[----:B------:R-:W-:-:S03]  /*0570*/  @P1 LOP3.LUT R4, R4, R17, RZ, 0x3c, !PT ;  /* 0x0000001104041212 */ /* 0x000fc600078e3cff */
[----:B------:R-:W4:Y:S01]  /*0580*/  @P3 LDG.E R17, desc[UR6][R10.64+0x48] ;  /* 0x000048060a113981 */ /* 0x000f22000c1e1900 */
[----:B------:R-:W-:-:S03]  /*0590*/  @P2 LOP3.LUT R6, R6, R19, RZ, 0x3c, !PT ;  /* 0x0000001306062212 */ /* 0x000fc600078e3cff */
[----:B------:R-:W4:Y:S01]  /*05a0*/  @P4 LDG.E R19, desc[UR6][R10.64+0x54] ;  /* 0x000054060a134981 */ /* 0x000f22000c1e1900 */
[----:B------:R-:W-:Y:S02]  /*05b0*/  @P2 LOP3.LUT R4, R4, R21, RZ, 0x3c, !PT ;  /* 0x0000001504042212 */ /* 0x000fe400078e3cff */
[----:B------:R-:W-:Y:S01]  /*05c0*/  @P3 LOP3.LUT R6, R6, R23, RZ, 0x3c, !PT ;  /* 0x0000001706063212 */ /* 0x000fe200078e3cff */
[----:B------:R-:W4:Y:S04]  /*05d0*/  @P4 LDG.E R21, desc[UR6][R10.64+0x5c] ;  /* 0x00005c060a154981 */ /* 0x000f28000c1e1900 */
[----:B------:R-:W4:Y:S01]  /*05e0*/  @P5 LDG.E R23, desc[UR6][R10.64+0x68] ;  /* 0x000068060a175981 */ /* 0x000f22000c1e1900 */
[----:B--2---:R-:W-:-:S03]  /*05f0*/  @P1 LOP3.LUT R7, R7, R16, RZ, 0x3c, !PT ;  /* 0x0000001007071212 */ /* 0x004fc600078e3cff */
[----:B------:R-:W2:Y:S01]  /*0600*/  @P4 LDG.E R16, desc[UR6][R10.64+0x50] ;  /* 0x000050060a104981 */ /* 0x000ea2000c1e1900 */
[----:B---3--:R-:W-:-:S03]  /*0610*/  @P2 LOP3.LUT R3, R3, R18, RZ, 0x3c, !PT ;  /* 0x0000001203032212 */ /* 0x008fc600078e3cff */
[----:B------:R-:W3:Y:S01]  /*0620*/  @P4 LDG.E R18, desc[UR6][R10.64+0x58] ;  /* 0x000058060a124981 */ /* 0x000ee2000c1e1900 */
[----:B----4-:R-:W-:-:S03]  /*0630*/  @P2 LOP3.LUT R7, R7, R20, RZ, 0x3c, !PT ;  /* 0x0000001407072212 */ /* 0x010fc600078e3cff */
[----:B------:R-:W4:Y:S01]  /*0640*/  @P5 LDG.E R20, desc[UR6][R10.64+0x64] ;  /* 0x000064060a145981 */ /* 0x000f22000c1e1900 */
[----:B------:R-:W-:-:S03]  /*0650*/  @P3 LOP3.LUT R3, R3, R24, RZ, 0x3c, !PT ;  /* 0x0000001803033212 */ /* 0x000fc600078e3cff */
[----:B------:R-:W4:Y:S01]  /*0660*/  @P5 LDG.E R24, desc[UR6][R10.64+0x6c] ;  /* 0x00006c060a185981 */ /* 0x000f22000c1e1900 */
[----:B------:R-:W-:Y:S02]  /*0670*/  LOP3.LUT P0, RZ, R22, 0x80, RZ, 0xc0, !PT ;  /* 0x0000008016ff7812 */ /* 0x000fe4000780c0ff */
[----:B------:R-:W-:Y:S02]  /*0680*/  @P3 LOP3.LUT R7, R7, R26, RZ, 0x3c, !PT ;  /* 0x0000001a07073212 */ /* 0x000fe400078e3cff */
[----:B------:R-:W-:Y:S02]  /*0690*/  @P3 LOP3.LUT R4, R4, R17, RZ, 0x3c, !PT ;  /* 0x0000001104043212 */ /* 0x000fe400078e3cff */
[----:B------:R-:W4:Y:S01]  /*06a0*/  @P6 LDG.E R17, desc[UR6][R10.64+0x7c] ;  /* 0x00007c060a116981 */ /* 0x000f22000c1e1900 */
[----:B------:R-:W-:-:S03]  /*06b0*/  @P4 LOP3.LUT R6, R6, R19, RZ, 0x3c, !PT ;  /* 0x0000001306064212 */ /* 0x000fc600078e3cff */
[----:B------:R-:W4:Y:S01]  /*06c0*/  @P6 LDG.E R19, desc[UR6][R10.64+0x84] ;  /* 0x000084060a136981 */ /* 0x000f22000c1e1900 */
[----:B------:R-:W-:-:S03]  /*06d0*/  @P4 LOP3.LUT R4, R4, R21, RZ, 0x3c, !PT ;  /* 0x0000001504044212 */ /* 0x000fc600078e3cff */
[----:B------:R-:W4:Y:S01]  /*06e0*/  @P0 LDG.E R26, desc[UR6][R10.64+0x9c] ;  /* 0x00009c060a1a0981 */ /* 0x000f22000c1e1900 */
[----:B------:R-:W-:-:S03]  /*06f0*/  @P5 LOP3.LUT R6, R6, R23, RZ, 0x3c, !PT ;  /* 0x0000001706065212 */ /* 0x000fc600078e3cff */
        /* <DEDUP_REMOVED lines=10> */
[----:B------:R-:W-:Y:S02]  /*07a0*/  @P5 LOP3.LUT R4, R4, R25, RZ, 0x3c, !PT ;  /* 0x0000001904045212 */ /* 0x000fe400078e3cff */
[----:B------:R-:W-:Y:S02]  /*07b0*/  @P6 LOP3.LUT R5, R5, R28, RZ, 0x3c, !PT ;  /* 0x0000001c05056212 */ /* 0x000fe400078e3cff */
[----:B------:R-:W-:Y:S02]  /*07c0*/  @P6 LOP3.LUT R6, R6, R17, RZ, 0x3c, !PT ;  /* 0x0000001106066212 */ /* 0x000fe400078e3cff */
[----:B------:R-:W-:Y:S02]  /*07d0*/  @P6 LOP3.LUT R4, R4, R19, RZ, 0x3c, !PT ;  /* 0x0000001304046212 */ /* 0x000fe400078e3cff */
[----:B------:R-:W-:Y:S02]  /*07e0*/  @P0 LOP3.LUT R5, R5, R26, RZ, 0x3c, !PT ;  /* 0x0000001a05050212 */ /* 0x000fe400078e3cff */
[----:B------:R-:W-:-:S02]  /*07f0*/  @P0 LOP3.LUT R6, R6, R21, RZ, 0x3c, !PT ;  /* 0x0000001506060212 */ /* 0x000fc400078e3cff */
[----:B------:R-:W-:Y:S02]  /*0800*/  @P0 LOP3.LUT R4, R4, R23, RZ, 0x3c, !PT ;  /* 0x0000001704040212 */ /* 0x000fe400078e3cff */
[----:B--2---:R-:W-:Y:S02]  /*0810*/  @P6 LOP3.LUT R3, R3, R16, RZ, 0x3c, !PT ;  /* 0x0000001003036212 */ /* 0x004fe400078e3cff */
[----:B---3--:R-:W-:Y:S02]  /*0820*/  @P6 LOP3.LUT R7, R7, R18, RZ, 0x3c, !PT ;  /* 0x0000001207076212 */ /* 0x008fe400078e3cff */
[----:B----4-:R-:W-:Y:S02]  /*0830*/  @P0 LOP3.LUT R3, R3, R20, RZ, 0x3c, !PT ;  /* 0x0000001403030212 */ /* 0x010fe400078e3cff */
[----:B------:R-:W-:Y:S02]  /*0840*/  @P0 LOP3.LUT R7, R7, R24, RZ, 0x3c, !PT ;  /* 0x0000001807070212 */ /* 0x000fe400078e3cff */
[----:B------:R-:W-:-:S13]  /*0850*/  R2P PR, R22.B1, 0x7f ;  /* 0x0000007f16007804 */ /* 0x000fda0000001000 */
[----:B------:R-:W2:Y:S04]  /*0860*/  @P0 LDG.E R18, desc[UR6][R10.64+0xa0] ;  /* 0x0000a0060a120981 */ /* 0x000ea8000c1e1900 */
[----:B------:R-:W3:Y:S04]  /*0870*/  @P0 LDG.E R19, desc[UR6][R10.64+0xa4] ;  /* 0x0000a4060a130981 */ /* 0x000ee8000c1e1900 */
[----:B------:R-:W4:Y:S04]  /*0880*/  @P0 LDG.E R20, desc[UR6][R10.64+0xa8] ;  /* 0x0000a8060a140981 */ /* 0x000f28000c1e1900 */
[----:B------:R-:W4:Y:S04]  /*0890*/  @P0 LDG.E R21, desc[UR6][R10.64+0xac] ;  /* 0x0000ac060a150981 */ /* 0x000f28000c1e1900 */
[----:B------:R-:W4:Y:S04]  /*08a0*/  @P0 LDG.E R24, desc[UR6][R10.64+0xb0] ;  /* 0x0000b0060a180981 */ /* 0x000f28000c1e1900 */
[----:B------:R-:W4:Y:S04]  /*08b0*/  @P1 LDG.E R16, desc[UR6][R10.64+0xbc] ;  /* 0x0000bc060a101981 */ /* 0x000f28000c1e1900 */
[----:B------:R-:W4:Y:S04]  /*08c0*/  @P1 LDG.E R26, desc[UR6][R10.64+0xb4] ;  /* 0x0000b4060a1a1981 */ /* 0x000f28000c1e1900 */
        /* <DEDUP_REMOVED lines=11> */
[----:B------:R-:W-:Y:S01]  /*0980*/  LOP3.LUT P0, RZ, R22, 0x8000, RZ, 0xc0, !PT ;  /* 0x0000800016ff7812 */ /* 0x000fe2000780c0ff */
[----:B------:R-:W4:Y:S01]  /*0990*/  @P2 LDG.E R24, desc[UR6][R10.64+0xd8] ;  /* 0x0000d8060a182981 */ /* 0x000f22000c1e1900 */
[----:B------:R-:W-:-:S03]  /*09a0*/  @P1 LOP3.LUT R7, R7, R16, RZ, 0x3c, !PT ;  /* 0x0000001007071212 */ /* 0x000fc600078e3cff */
[----:B------:R-:W4:Y:S01]  /*09b0*/  @P2 LDG.E R22, desc[UR6][R10.64+0xd0] ;  /* 0x0000d0060a162981 */ /* 0x000f22000c1e1900 */
[----:B------:R-:W-:-:S03]  /*09c0*/  @P1 LOP3.LUT R3, R3, R26, RZ, 0x3c, !PT ;  /* 0x0000001a03031212 */ /* 0x000fc600078e3cff */
[----:B------:R-:W4:Y:S01]  /*09d0*/  @P3 LDG.E R16, desc[UR6][R10.64+0xe4] ;  /* 0x0000e4060a103981 */ /* 0x000f22000c1e1900 */
[----:B------:R-:W-:-:S03]  /*09e0*/  @P1 LOP3.LUT R6, R6, R23, RZ, 0x3c, !PT ;  /* 0x0000001706061212 */ /* 0x000fc600078e3cff */
[----:B------:R-:W4:Y:S01]  /*09f0*/  @P3 LDG.E R26, desc[UR6][R10.64+0xdc] ;  /* 0x0000dc060a1a3981 */ /* 0x000f22000c1e1900 */
[----:B------:R-:W-:-:S03]  /*0a00*/  @P1 LOP3.LUT R4, R4, R17, RZ, 0x3c, !PT ;  /* 0x0000001104041212 */ /* 0x000fc600078e3cff */
        /* <DEDUP_REMOVED lines=43> */
[----:B------:R-:W-:-:S04]  /*0cc0*/  UIADD3 UR4, UPT, UPT, UR4, 0x10, URZ ;  /* 0x0000001004047890 */ /* 0x000fc8000fffe0ff */
[----:B------:R-:W-:Y:S01]  /*0cd0*/  UISETP.NE.AND UP0, UPT, UR4, 0x20, UPT ;  /* 0x000000200400788c */ /* 0x000fe2000bf05270 */
[----:B--2---:R-:W-:Y:S02]  /*0ce0*/  @P5 LOP3.LUT R5, R5, R18, RZ, 0x3c, !PT ;  /* 0x0000001205055212 */ /* 0x004fe400078e3cff */
[----:B---3--:R-:W-:Y:S02]  /*0cf0*/  @P6 LOP3.LUT R6, R6, R19, RZ, 0x3c, !PT ;  /* 0x0000001306066212 */ /* 0x008fe400078e3cff */
[----:B----4-:R-:W-:Y:S02]  /*0d00*/  @P6 LOP3.LUT R3, R3, R20, RZ, 0x3c, !PT ;  /* 0x0000001403036212 */ /* 0x010fe400078e3cff */
[----:B------:R-:W-:Y:S02]  /*0d10*/  @P6 LOP3.LUT R4, R4, R21, RZ, 0x3c, !PT ;  /* 0x0000001504046212 */ /* 0x000fe400078e3cff */
[----:B------:R-:W-:Y:S02]  /*0d20*/  @P6 LOP3.LUT R7, R7, R22, RZ, 0x3c, !PT ;  /* 0x0000001607076212 */ /* 0x000fe400078e3cff */
[----:B------:R-:W-:-:S02]  /*0d30*/  @P6 LOP3.LUT R5, R5, R16, RZ, 0x3c, !PT ;  /* 0x0000001005056212 */ /* 0x000fc400078e3cff */
[----:B------:R-:W-:Y:S02]  /*0d40*/  @P0 LOP3.LUT R3, R3, R24, RZ, 0x3c, !PT ;  /* 0x0000001803030212 */ /* 0x000fe400078e3cff */
[----:B------:R-:W-:Y:S02]  /*0d50*/  @P0 LOP3.LUT R5, R5, R28, RZ, 0x3c, !PT ;  /* 0x0000001c05050212 */ /* 0x000fe400078e3cff */
[----:B------:R-:W-:Y:S02]  /*0d60*/  @P0 LOP3.LUT R7, R7, R26, RZ, 0x3c, !PT ;  /* 0x0000001a07070212 */ /* 0x000fe400078e3cff */
[----:B------:R-:W-:Y:S02]  /*0d70*/  @P0 LOP3.LUT R4, R4, R23, RZ, 0x3c, !PT ;  /* 0x0000001704040212 */ /* 0x000fe400078e3cff */
[----:B------:R-:W-:Y:S01]  /*0d80*/  @P0 LOP3.LUT R6, R6, R17, RZ, 0x3c, !PT ;  /* 0x0000001106060212 */ /* 0x000fe200078e3cff */
[----:B------:R-:W-:Y:S06]  /*0d90*/  BRA.U UP0, `(.L_x_7) ;  /* 0xfffffff500487547 */ /* 0x000fec000b83ffff */
[----:B------:R-:W-:-:S05]  /*0da0*/  VIADD R0, R0, 0x1 ;  /* 0x0000000100007836 */ /* 0x000fca0000000000 */
[----:B------:R-:W-:-:S13]  /*0db0*/  ISETP.NE.AND P0, PT, R0, 0x5, PT ;  /* 0x000000050000780c */ /* 0x000fda0003f05270 */
[----:B------:R-:W-:Y:S05]  /*0dc0*/  @P0 BRA `(.L_x_8) ;  /* 0xfffffff400300947 */ /* 0x000fea000383ffff */
[----:B------:R-:W-:Y:S01]  /*0dd0*/  LOP3.LUT R0, R13, 0x3, RZ, 0xc0, !PT ;  /* 0x000000030d007812 */ /* 0x000fe200078ec0ff */
[----:B------:R0:W-:Y:S03]  /*0de0*/  STL [R1+0x4], R3 ;  /* 0x0000040301007387 */ /* 0x0001e60000100800 */
[----:B------:R-:W-:Y:S01]  /*0df0*/  ISETP.NE.U32.AND P0, PT, R0, 0x1, PT ;  /* 0x000000010000780c */ /* 0x000fe20003f05070 */
[----:B------:R0:W-:Y:S03]  /*0e00*/  STL.64 [R1+0x8], R6 ;  /* 0x0000080601007387 */ /* 0x0001e60000100a00 */
[----:B------:R-:W-:Y:S01]  /*0e10*/  ISETP.NE.AND.EX P0, PT, RZ, RZ, PT, P0 ;  /* 0x000000ffff00720c */ /* 0x000fe20003f05300 */
[----:B------:R0:W-:-:S12]  /*0e20*/  STL.64 [R1+0x10], R4 ;  /* 0x0000100401007387 */ /* 0x0001d80000100a00 */
[----:B0-----:R-:W-:Y:S05]  /*0e30*/  @!P0 BRA `(.L_x_6) ;  /* 0x0000001800088947 */ /* 0x001fea0003800000 */
[----:B------:R-:W-:Y:S01]  /*0e40*/  UMOV UR4, URZ ;  /* 0x000000ff00047c82 */ /* 0x000fe20008000000 */
[----:B------:R-:W-:Y:S01]  /*0e50*/  UMOV UR5, URZ ;  /* 0x000000ff00057c82 */ /* 0x000fe20008000000 */
[----:B------:R-:W-:Y:S02]  /*0e60*/  IMAD.MOV.U32 R0, RZ, RZ, RZ ;  /* 0x000000ffff007224 */ /* 0x000fe400078e00ff */
[----:B------:R-:W-:Y:S02]  /*0e70*/  IMAD.MOV.U32 R3, RZ, RZ, RZ ;  /* 0x000000ffff037224 */ /* 0x000fe400078e00ff */
[----:B------:R-:W-:Y:S02]  /*0e80*/  IMAD.U32 R5, RZ, RZ, UR4 ;  /* 0x00000004ff057e24 */ /* 0x000fe4000f8e00ff */
[----:B------:R-:W-:Y:S02]  /*0e90*/  IMAD.U32 R4, RZ, RZ, UR5 ;  /* 0x00000005ff047e24 */ /* 0x000fe4000f8e00ff */
[----:B------:R-:W-:-:S02]  /*0ea0*/  IMAD.U32 R7, RZ, RZ, UR4 ;  /* 0x00000004ff077e24 */ /* 0x000fc4000f8e00ff */
[----:B------:R-:W-:-:S07]  /*0eb0*/  IMAD.U32 R6, RZ, RZ, UR5 ;  /* 0x00000005ff067e24 */ /* 0x000fce000f8e00ff */
.L_x_10:
[----:B------:R-:W-:-:S06]  /*0ec0*/  IMAD R15, R0, 0x4, R1 ;  /* 0x00000004000f7824 */ /* 0x000fcc00078e0201 */
[----:B------:R-:W5:Y:S01]  /*0ed0*/  LDL R15, [R15+0x4] ;  /* 0x000004000f0f7983 */ /* 0x000f620000100800 */
[----:B------:R-:W-:-:S05]  /*0ee0*/  UMOV UR4, URZ ;  /* 0x000000ff00047c82 */ /* 0x000fca0008000000 */
.L_x_9:
        /* <DEDUP_REMOVED lines=183> */
[----:B0-----:R-:W-:Y:S05]  /*1a60*/  @P0 BRA `(.L_x_6) ;  /* 0x0000000800fc0947 */ /* 0x001fea0003800000 */
        /* <DEDUP_REMOVED lines=8> */
.L_x_12:
[----:B------:R-:W-:-:S06]  /*1af0*/  IMAD R15, R0, 0x4, R1 ;  /* 0x00000004000f7824 */ /* 0x000fcc00078e0201 */
[----:B------:R-:W5:Y:S01]  /*1b00*/  LDL R15, [R15+0x4] ;  /* 0x000004000f0f7983 */ /* 0x000f620000100800 */
[----:B------:R-:W-:-:S05]  /*1b10*/  UMOV UR4, URZ ;  /* 0x000000ff00047c82 */ /* 0x000fca0008000000 */
.L_x_11:
        /* <DEDUP_REMOVED lines=177> */
[----:B------:R0:W-:Y:S04]  /*2630*/  STL [R1+0x4], R3 ;  /* 0x0000040301007387 */ /* 0x0001e80000100800 */
[----:B------:R0:W-:Y:S04]  /*2640*/  STL.64 [R1+0x8], R6 ;  /* 0x0000080601007387 */ /* 0x0001e80000100a00 */
[----:B------:R0:W-:Y:S02]  /*2650*/  STL.64 [R1+0x10], R4 ;  /* 0x0000100401007387 */ /* 0x0001e40000100a00 */
.L_x_6:
[----:B------:R-:W-:Y:S05]  /*2660*/  BSYNC.RECONVERGENT B1 ;  /* 0x0000000000017941 */ /* 0x000fea0003800200 */
.L_x_5:
[C---:B------:R-:W-:Y:S01]  /*2670*/  ISETP.GT.U32.AND P0, PT, R13.reuse, 0x3, PT ;  /* 0x000000030d00780c */ /* 0x040fe20003f04070 */
[----:B------:R-:W-:Y:S01]  /*2680*/  VIADD R2, R2, 0x1 ;  /* 0x0000000102027836 */ /* 0x000fe20000000000 */
[--C-:B------:R-:W-:Y:S02]  /*2690*/  SHF.R.U64 R13, R13, 0x2, R14.reuse ;  /* 0x000000020d0d7819 */ /* 0x100fe4000000120e */
[----:B------:R-:W-:Y:S02]  /*26a0*/  ISETP.GT.U32.AND.EX P0, PT, R14, RZ, PT, P0 ;  /* 0x000000ff0e00720c */ /* 0x000fe40003f04100 */
[----:B------:R-:W-:-:S11]  /*26b0*/  SHF.R.U32.HI R14, RZ, 0x2, R14 ;  /* 0x00000002ff0e7819 */ /* 0x000fd6000001160e */
[----:B------:R-:W-:Y:S05]  /*26c0*/  @P0 BRA `(.L_x_13) ;  /* 0xffffffd800c40947 */ /* 0x000fea000383ffff */
.L_x_4:
[----:B------:R-:W-:Y:S05]  /*26d0*/  BSYNC.RECONVERGENT B0 ;  /* 0x0000000000007941 */ /* 0x000fea0003800200 */
.L_x_3:
[----:B------:R-:W-:Y:S01]  /*26e0*/  SHF.R.U32.HI R0, RZ, 0x2, R3 ;  /* 0x00000002ff007819 */ /* 0x000fe20000011603 */
[----:B------:R-:W1:Y:S01]  /*26f0*/  LDCU.64 UR4, c[0x0][0x380] ;  /* 0x00007000ff0477ac */ /* 0x000e620008000a00 */
[----:B------:R-:W-:Y:S02]  /*2700*/  SHF.R.U32.HI R9, RZ, 0x2, R6 ;  /* 0x00000002ff097819 */ /* 0x000fe40000011606 */
[----:B------:R-:W-:Y:S01]  /*2710*/  LOP3.LUT R0, R0, R3, RZ, 0x3c, !PT ;  /* 0x0000000300007212 */ /* 0x000fe200078e3cff */
[----:B0-----:R-:W-:Y:S01]  /*2720*/  IMAD.SHL.U32 R3, R5, 0x10, RZ ;  /* 0x0000001005037824 */ /* 0x001fe200078e00ff */
[----:B------:R-:W-:Y:S02]  /*2730*/  LOP3.LUT R9, R9, R6, RZ, 0x3c, !PT ;  /* 0x0000000609097212 */ /* 0x000fe400078e3cff */
[----:B------:R-:W-:Y:S01]  /*2740*/  SHF.R.U32.HI R6, RZ, 0x2, R7 ;  /* 0x00000002ff067819 */ /* 0x000fe20000011607 */
[----:B------:R-:W-:Y:S01]  /*2750*/  IMAD.SHL.U32 R2, R0, 0x2, RZ ;  /* 0x0000000200027824 */ /* 0x000fe200078e00ff */
[----:B------:R-:W-:-:S02]  /*2760*/  SHF.R.U32.HI R8, RZ, 0x2, R5 ;  /* 0x00000002ff087819 */ /* 0x000fc40000011605 */
[----:B------:R-:W-:Y:S02]  /*2770*/  LOP3.LUT R7, R6, R7, RZ, 0x3c, !PT ;  /* 0x0000000706077212 */ /* 0x000fe400078e3cff */
[----:B------:R-:W-:Y:S01]  /*2780*/  LOP3.LUT R0, R0, R2, R3, 0x96, !PT ;  /* 0x0000000200007212 */ /* 0x000fe200078e9603 */
[----:B------:R-:W-:Y:S01]  /*2790*/  IMAD.SHL.U32 R3, R9, 0x2, RZ ;  /* 0x0000000209037824 */ /* 0x000fe200078e00ff */
[-C--:B------:R-:W-:Y:S02]  /*27a0*/  LOP3.LUT R8, R8, R5.reuse, RZ, 0x3c, !PT ;  /* 0x0000000508087212 */ /* 0x080fe400078e3cff */
[----:B------:R-:W-:-:S05]  /*27b0*/  LOP3.LUT R0, R0, R5, RZ, 0x3c, !PT ;  /* 0x0000000500007212 */ /* 0x000fca00078e3cff */
[----:B------:R-:W-:-:S05]  /*27c0*/  IMAD.SHL.U32 R2, R0, 0x10, RZ ;  /* 0x0000001000027824 */ /* 0x000fca00078e00ff */
[----:B------:R-:W-:Y:S02]  /*27d0*/  LOP3.LUT R3, R9, R3, R2, 0x96, !PT ;  /* 0x0000000309037212 */ /* 0x000fe400078e9602 */
[----:B------:R-:W-:Y:S02]  /*27e0*/  SHF.R.U32.HI R9, RZ, 0x2, R4 ;  /* 0x00000002ff097819 */ /* 0x000fe40000011604 */
[----:B------:R-:W-:Y:S01]  /*27f0*/  LOP3.LUT R6, R3, R0, RZ, 0x3c, !PT ;  /* 0x0000000003067212 */ /* 0x000fe200078e3cff */
[----:B------:R-:W-:Y:S01]  /*2800*/  IMAD.SHL.U32 R3, R7, 0x2, RZ ;  /* 0x0000000207037824 */ /* 0x000fe200078e00ff */
[----:B------:R-:W-:-:S03]  /*2810*/  LOP3.LUT R9, R9, R4, RZ, 0x3c, !PT ;  /* 0x0000000409097212 */ /* 0x000fc600078e3cff */
[----:B------:R-:W-:-:S05]  /*2820*/  IMAD.SHL.U32 R2, R6, 0x10, RZ ;  /* 0x0000001006027824 */ /* 0x000fca00078e00ff */
[----:B------:R-:W-:Y:S02]  /*2830*/  LOP3.LUT R3, R7, R3, R2, 0x96, !PT ;  /* 0x0000000307037212 */ /* 0x000fe400078e9602 */
[----:B------:R-:W-:Y:S02]  /*2840*/  SHF.R.U32.HI R7, RZ, 0x2, R0 ;  /* 0x00000002ff077819 */ /* 0x000fe40000011600 */
[----:B------:R-:W-:Y:S01]  /*2850*/  LOP3.LUT R4, R3, R6, RZ, 0x3c, !PT ;  /* 0x0000000603047212 */ /* 0x000fe200078e3cff */
[----:B------:R-:W-:-:S03]  /*2860*/  IMAD.SHL.U32 R3, R9, 0x2, RZ ;  /* 0x0000000209037824 */ /* 0x000fc600078e00ff */
[----:B------:R-:W-:Y:S01]  /*2870*/  SHF.R.U32.HI R11, RZ, 0x2, R4 ;  /* 0x00000002ff0b7819 */ /* 0x000fe20000011604 */
[----:B------:R-:W-:-:S03]  /*2880*/  IMAD.SHL.U32 R2, R4, 0x10, RZ ;  /* 0x0000001004027824 */ /* 0x000fc600078e00ff */
[-C--:B------:R-:W-:Y:S02]  /*2890*/  LOP3.LUT R11, R11, R4.reuse, RZ, 0x3c, !PT ;  /* 0x000000040b0b7212 */ /* 0x080fe400078e3cff */
[----:B------:R-:W-:Y:S01]  /*28a0*/  LOP3.LUT R3, R9, R3, R2, 0x96, !PT ;  /* 0x0000000309037212 */ /* 0x000fe200078e9602 */
[----:B------:R-:W-:Y:S01]  /*28b0*/  IMAD.SHL.U32 R2, R8, 0x2, RZ ;  /* 0x0000000208027824 */ /* 0x000fe200078e00ff */
[----:B------:R-:W-:Y:S02]  /*28c0*/  SHF.R.U32.HI R9, RZ, 0x2, R6 ;  /* 0x00000002ff097819 */ /* 0x000fe40000011606 */
[----:B------:R-:W-:Y:S02]  /*28d0*/  LOP3.LUT R5, R3, R4, RZ, 0x3c, !PT ;  /* 0x0000000403057212 */ /* 0x000fe400078e3cff */
[----:B------:R-:W-:Y:S02]  /*28e0*/  LOP3.LUT R9, R9, R6, RZ, 0x3c, !PT ;  /* 0x0000000609097212 */ /* 0x000fe400078e3cff */
[----:B------:R-:W-:Y:S01]  /*28f0*/  SHF.R.U32.HI R10, RZ, 0x2, R5 ;  /* 0x00000002ff0a7819 */ /* 0x000fe20000011605 */
[----:B------:R-:W-:-:S03]  /*2900*/  IMAD.SHL.U32 R3, R5, 0x10, RZ ;  /* 0x0000001005037824 */ /* 0x000fc600078e00ff */
[-C--:B------:R-:W-:Y:S02]  /*2910*/  LOP3.LUT R10, R10, R5.reuse, RZ, 0x3c, !PT ;  /* 0x000000050a0a7212 */ /* 0x080fe400078e3cff */
[----:B------:R-:W-:Y:S02]  /*2920*/  LOP3.LUT R2, R8, R2, R3, 0x96, !PT ;  /* 0x0000000208027212 */ /* 0x000fe400078e9603 */
[----:B------:R-:W-:Y:S02]  /*2930*/  LOP3.LUT R3, R7, R0, RZ, 0x3c, !PT ;  /* 0x0000000007037212 */ /* 0x000fe400078e3cff */
[----:B------:R-:W-:-:S03]  /*2940*/  LOP3.LUT R7, R2, R5, RZ, 0x3c, !PT ;  /* 0x0000000502077212 */ /* 0x000fc600078e3cff */
[----:B------:R-:W-:Y:S01]  /*2950*/  IMAD.SHL.U32 R8, R3, 0x2, RZ ;  /* 0x0000000203087824 */ /* 0x000fe200078e00ff */
[----:B------:R-:W-:Y:S01]  /*2960*/  SHF.R.U32.HI R14, RZ, 0x2, R7 ;  /* 0x00000002ff0e7819 */ /* 0x000fe20000011607 */
[----:B------:R-:W-:-:S03]  /*2970*/  IMAD.SHL.U32 R2, R7, 0x10, RZ ;  /* 0x0000001007027824 */ /* 0x000fc600078e00ff */
[----:B------:R-:W-:Y:S02]  /*2980*/  LOP3.LUT R14, R14, R7, RZ, 0x3c, !PT ;  /* 0x000000070e0e7212 */ /* 0x000fe400078e3cff */
[----:B------:R-:W-:Y:S01]  /*2990*/  LOP3.LUT R8, R3, R8, R2, 0x96, !PT ;  /* 0x0000000803087212 */ /* 0x000fe200078e9602 */
[----:B------:R-:W-:-:S03]  /*29a0*/  IMAD.SHL.U32 R3, R9, 0x2, RZ ;  /* 0x0000000209037824 */ /* 0x000fc600078e00ff */
[----:B------:R-:W-:-:S05]  /*29b0*/  LOP3.LUT R8, R8, R7, RZ, 0x3c, !PT ;  /* 0x0000000708087212 */ /* 0x000fca00078e3cff */
[----:B------:R-:W-:-:S05]  /*29c0*/  IMAD.SHL.U32 R2, R8, 0x10, RZ ;  /* 0x0000001008027824 */ /* 0x000fca00078e00ff */
[----:B------:R-:W-:Y:S01]  /*29d0*/  LOP3.LUT R9, R9, R3, R2, 0x96, !PT ;  /* 0x0000000309097212 */ /* 0x000fe200078e9602 */
[----:B------:R-:W-:-:S03]  /*29e0*/  IMAD.SHL.U32 R3, R11, 0x2, RZ ;  /* 0x000000020b037824 */ /* 0x000fc600078e00ff */
        /* <DEDUP_REMOVED lines=8> */
[----:B------:R-:W-:Y:S01]  /*2a70*/  LOP3.LUT R3, R10, R2, R3, 0x96, !PT ;  /* 0x000000020a037212 */ /* 0x000fe200078e9603 */
[----:B------:R-:W-:Y:S01]  /*2a80*/  IMAD.SHL.U32 R2, R14, 0x2, RZ ;  /* 0x000000020e027824 */ /* 0x000fe200078e00ff */
[----:B------:R-:W-:Y:S02]  /*2a90*/  SHF.R.U32.HI R10, RZ, 0x2, R9 ;  /* 0x00000002ff0a7819 */ /* 0x000fe40000011609 */
[----:B------:R-:W-:Y:S02]  /*2aa0*/  LOP3.LUT R15, R3, R16, RZ, 0x3c, !PT ;  /* 0x00000010030f7212 */ /* 0x000fe400078e3cff */
[----:B------:R-:W-:Y:S02]  /*2ab0*/  LOP3.LUT R10, R10, R9, RZ, 0x3c, !PT ;  /* 0x000000090a0a7212 */ /* 0x000fe400078e3cff */
[----:B------:R-:W-:Y:S01]  /*2ac0*/  SHF.R.U32.HI R20, RZ, 0x2, R15 ;  /* 0x00000002ff147819 */ /* 0x000fe2000001160f */
[----:B------:R-:W-:-:S03]  /*2ad0*/  IMAD.SHL.U32 R3, R15, 0x10, RZ ;  /* 0x000000100f037824 */ /* 0x000fc600078e00ff */
[----:B------:R-:W-:Y:S02]  /*2ae0*/  LOP3.LUT R20, R20, R15, RZ, 0x3c, !PT ;  /* 0x0000000f14147212 */ /* 0x000fe400078e3cff */
[----:B------:R-:W-:Y:S01]  /*2af0*/  LOP3.LUT R14, R14, R2, R3, 0x96, !PT ;  /* 0x000000020e0e7212 */ /* 0x000fe200078e9603 */
[----:B------:R-:W-:-:S03]  /*2b00*/  IMAD.SHL.U32 R3, R11, 0x2, RZ ;  /* 0x000000020b037824 */ /* 0x000fc600078e00ff */
[----:B------:R-:W-:-:S04]  /*2b10*/  LOP3.LUT R14, R14, R15, RZ, 0x3c, !PT ;  /* 0x0000000f0e0e7212 */ /* 0x000fc800078e3cff */
[----:B------:R-:W-:Y:S01]  /*2b20*/  SHF.R.U32.HI R19, RZ, 0x2, R14 ;  /* 0x00000002ff137819 */ /* 0x000fe2000001160e */
[----:B------:R-:W-:-:S03]  /*2b30*/  IMAD.SHL.U32 R2, R14, 0x10, RZ ;  /* 0x000000100e027824 */ /* 0x000fc600078e00ff */
[-C--:B------:R-:W-:Y:S02]  /*2b40*/  LOP3.LUT R19, R19, R14.reuse, RZ, 0x3c, !PT ;  /* 0x0000000e13137212 */ /* 0x080fe400078e3cff */
[----:B------:R-:W-:Y:S01]  /*2b50*/  LOP3.LUT R3, R11, R3, R2, 0x96, !PT ;  /* 0x000000030b037212 */ /* 0x000fe200078e9602 */
[----:B------:R-:W-:Y:S01]  /*2b60*/  IMAD.SHL.U32 R2, R10, 0x2, RZ ;  /* 0x000000020a027824 */ /* 0x000fe200078e00ff */
[----:B------:R-:W-:Y:S02]  /*2b70*/  SHF.R.U32.HI R11, RZ, 0x2, R16 ;  /* 0x00000002ff0b7819 */ /* 0x000fe40000011610 */
[----:B------:R-:W-:Y:S02]  /*2b80*/  LOP3.LUT R13, R3, R14, RZ, 0x3c, !PT ;  /* 0x0000000e030d7212 */ /* 0x000fe400078e3cff */
[----:B------:R-:W-:-:S03]  /*2b90*/  LOP3.LUT R17, R11, R16, RZ, 0x3c, !PT ;  /* 0x000000100b117212 */ /* 0x000fc600078e3cff */
[----:B------:R-:W-:Y:S02]  /*2ba0*/  IMAD.SHL.U32 R3, R13, 0x10, RZ ;  /* 0x000000100d037824 */ /* 0x000fe400078e00ff */
[----:B------:R-:W-:-:S03]  /*2bb0*/  IMAD.SHL.U32 R18, R17, 0x2, RZ ;  /* 0x0000000211127824 */ /* 0x000fc600078e00ff */
[----:B------:R-:W-:Y:S02]  /*2bc0*/  LOP3.LUT R10, R10, R2, R3, 0x96, !PT ;  /* 0x000000020a0a7212 */ /* 0x000fe400078e9603 */
[----:B------:R-:W0:Y:S02]  /*2bd0*/  LDC.64 R2, c[0x0][0x390] ;  /* 0x0000e400ff027b82 */ /* 0x000e240000000a00 */
[----:B------:R-:W-:-:S05]  /*2be0*/  LOP3.LUT R11, R10, R13, RZ, 0x3c, !PT ;  /* 0x0000000d0a0b7212 */ /* 0x000fca00078e3cff */
[----:B------:R-:W-:-:S05]  /*2bf0*/  IMAD.SHL.U32 R10, R11, 0x10, RZ ;  /* 0x000000100b0a7824 */ /* 0x000fca00078e00ff */
[----:B------:R-:W-:Y:S01]  /*2c00*/  LOP3.LUT R10, R17, R18, R10, 0x96, !PT ;  /* 0x00000012110a7212 */ /* 0x000fe200078e960a */
[----:B------:R-:W-:-:S03]  /*2c10*/  IMAD.SHL.U32 R18, R20, 0x2, RZ ;  /* 0x0000000214127824 */ /* 0x000fc600078e00ff */
[----:B------:R-:W-:-:S05]  /*2c20*/  LOP3.LUT R10, R10, R11, RZ, 0x3c, !PT ;  /* 0x0000000b0a0a7212 */ /* 0x000fca00078e3cff */
[----:B------:R-:W-:Y:S01]  /*2c30*/  IMAD.SHL.U32 R17, R10, 0x10, RZ ;  /* 0x000000100a117824 */ /* 0x000fe200078e00ff */
[----:B0-----:R-:W-:-:S04]  /*2c40*/  LOP3.LUT R2, R2, 0xaad26b49, RZ, 0x3c, !PT ;  /* 0xaad26b4902027812 */ /* 0x001fc800078e3cff */
[----:B------:R-:W-:Y:S02]  /*2c50*/  LOP3.LUT R17, R20, R18, R17, 0x96, !PT ;  /* 0x0000001214117212 */ /* 0x000fe400078e9611 */
[----:B------:R-:W-:Y:S01]  /*2c60*/  LOP3.LUT R18, R3, 0xf7dcefdd, RZ, 0x3c, !PT ;  /* 0xf7dcefdd03127812 */ /* 0x000fe200078e3cff */
[----:B------:R-:W-:Y:S01]  /*2c70*/  IMAD.SHL.U32 R3, R12, 0x10, RZ ;  /* 0x000000100c037824 */ /* 0x000fe200078e00ff */
[----:B------:R-:W-:Y:S01]  /*2c80*/  LOP3.LUT R12, R17, R10, RZ, 0x3c, !PT ;  /* 0x0000000a110c7212 */ /* 0x000fe200078e3cff */
[----:B------:R-:W-:Y:S01]  /*2c90*/  IMAD.SHL.U32 R17, R19, 0x2, RZ ;  /* 0x0000000213117824 */ /* 0x000fe200078e00ff */
[----:B------:R-:W-:Y:S01]  /*2ca0*/  SHF.R.U32.HI R20, RZ, 0x2, R13 ;  /* 0x00000002ff147819 */ /* 0x000fe2000001160d */
[----:B------:R-:W-:Y:S02]  /*2cb0*/  IMAD R22, R18, -0x658354e5, RZ ;  /* 0x9a7cab1b12167824 */ /* 0x000fe400078e02ff */
[----:B------:R-:W-:Y:S01]  /*2cc0*/  IMAD.SHL.U32 R18, R12, 0x10, RZ ;  /* 0x000000100c127824 */ /* 0x000fe200078e00ff */
[----:B------:R-:W-:Y:S01]  /*2cd0*/  LOP3.LUT R20, R20, R13, RZ, 0x3c, !PT ;  /* 0x0000000d14147212 */ /* 0x000fe200078e3cff */
[----:B------:R-:W-:Y:S01]  /*2ce0*/  IMAD R21, R2, 0x4182bed5, RZ ;  /* 0x4182bed502157824 */ /* 0x000fe200078e02ff */
[----:B-1----:R-:W-:-:S02]  /*2cf0*/  IADD3 R2, P0, PT, R3, UR4, RZ ;  /* 0x0000000403027c10 */ /* 0x002fc4000ff1e0ff */
[----:B------:R-:W-:Y:S02]  /*2d00*/  LOP3.LUT R19, R19, R17, R18, 0x96, !PT ;  /* 0x0000001113137212 */ /* 0x000fe400078e9612 */
[----:B------:R-:W-:Y:S02]  /*2d10*/  IADD3 R17, PT, PT, R21, 0x64f0c9, R22 ;  /* 0x0064f0c915117810 */ /* 0x000fe40007ffe016 */
[----:B------:R-:W-:Y:S02]  /*2d20*/  LOP3.LUT R18, R19, R12, RZ, 0x3c, !PT ;  /* 0x0000000c13127212 */ /* 0x000fe400078e3cff */
[----:B------:R-:W-:Y:S01]  /*2d30*/  IADD3 R19, PT, PT, R17, 0xc5, R0 ;  /* 0x000000c511137810 */ /* 0x000fe20007ffe000 */
[----:B------:R-:W-:Y:S01]  /*2d40*/  IMAD.SHL.U32 R0, R20, 0x2, RZ ;  /* 0x0000000214007824 */ /* 0x000fe200078e00ff */
[----:B------:R-:W-:Y:S01]  /*2d50*/  LEA.HI.X.SX32 R3, R3, UR5, 0x1, P0 ;  /* 0x0000000503037c11 */ /* 0x000fe200080f0eff */
[----:B------:R-:W-:Y:S01]  /*2d60*/  IMAD.SHL.U32 R23, R18, 0x10, RZ ;  /* 0x0000001012177824 */ /* 0x000fe200078e00ff */
[----:B------:R-:W-:-:S02]  /*2d70*/  IADD3 R21, PT, PT, R17, 0x8a, R6 ;  /* 0x0000008a11157810 */ /* 0x000fc40007ffe006 */
[C---:B------:R-:W-:Y:S01]  /*2d80*/  IADD3 R5, PT, PT, R17.reuse, 0x14, R5 ;  /* 0x0000001411057810 */ /* 0x040fe20007ffe005 */
[----:B------:R0:W-:Y:S01]  /*2d90*/  STG.E.U8 desc[UR6][R2.64], R19 ;  /* 0x0000001302007986 */ /* 0x0001e2000c101106 */
[----:B------:R-:W-:Y:S02]  /*2da0*/  LOP3.LUT R29, R20, R0, R23, 0x96, !PT ;  /* 0x00000000141d7212 */ /* 0x000fe400078e9617 */
[----:B------:R-:W-:Y:S01]  /*2db0*/  IADD3 R7, PT, PT, R17, 0xd9, R7 ;  /* 0x000000d911077810 */ /* 0x000fe20007ffe007 */
[----:B------:R-:W-:Y:S01]  /*2dc0*/  STG.E.U8 desc[UR6][R2.64+0x1], R21 ;  /* 0x0000011502007986 */ /* 0x000fe2000c101106 */
[----:B------:R-:W-:Y:S02]  /*2dd0*/  LOP3.LUT R0, R29, R18, RZ, 0x3c, !PT ;  /* 0x000000121d007212 */ /* 0x000fe400078e3cff */
[C---:B------:R-:W-:Y:S01]  /*2de0*/  IADD3 R23, PT, PT, R17.reuse, 0x4f, R4 ;  /* 0x0000004f11177810 */ /* 0x040fe20007ffe004 */
[----:B------:R1:W-:Y:S01]  /*2df0*/  STG.E.U8 desc[UR6][R2.64+0x3], R5 ;  /* 0x0000030502007986 */ /* 0x0003e2000c101106 */
[----:B------:R-:W-:-:S02]  /*2e00*/  IADD3 R25, PT, PT, R17, 0x9e, R8 ;  /* 0x0000009e11197810 */ /* 0x000fc40007ffe008 */
[C---:B------:R-:W-:Y:S01]  /*2e10*/  IADD3 R9, PT, PT, R17.reuse, 0x63, R9 ;  /* 0x0000006311097810 */ /* 0x040fe20007ffe009 */
[----:B------:R2:W-:Y:S01]  /*2e20*/  STG.E.U8 desc[UR6][R2.64+0x4], R7 ;  /* 0x0000040702007986 */ /* 0x0005e2000c101106 */
[C---:B0-----:R-:W-:Y:S02]  /*2e30*/  IADD3 R19, PT, PT, R17.reuse, 0x28, R16 ;  /* 0x0000002811137810 */ /* 0x041fe40007ffe010 */
[C---:B------:R-:W-:Y:S01]  /*2e40*/  IADD3 R15, PT, PT, R17.reuse, 0xed, R15 ;  /* 0x000000ed110f7810 */ /* 0x040fe20007ffe00f */
[----:B------:R-:W-:Y:S01]  /*2e50*/  STG.E.U8 desc[UR6][R2.64+0x2], R23 ;  /* 0x0000021702007986 */ /* 0x000fe2000c101106 */
[C---:B------:R-:W-:Y:S02]  /*2e60*/  IADD3 R27, PT, PT, R17.reuse, 0xb2, R14 ;  /* 0x000000b2111b7810 */ /* 0x040fe40007ffe00e */
[C---:B------:R-:W-:Y:S01]  /*2e70*/  IADD3 R13, PT, PT, R17.reuse, 0x77, R13 ;  /* 0x00000077110d7810 */ /* 0x040fe20007ffe00d */
[----:B------:R-:W-:Y:S01]  /*2e80*/  STG.E.U8 desc[UR6][R2.64+0x5], R25 ;  /* 0x0000051902007986 */ /* 0x000fe2000c101106 */
[----:B------:R-:W-:-:S02]  /*2e90*/  IADD3 R11, PT, PT, R17, 0x3c, R11 ;  /* 0x0000003c110b7810 */ /* 0x000fc40007ffe00b */
[C---:B-1----:R-:W-:Y:S01]  /*2ea0*/  IADD3 R5, PT, PT, R17.reuse, 0x1, R10 ;  /* 0x0000000111057810 */ /* 0x042fe20007ffe00a */
[----:B------:R-:W-:Y:S01]  /*2eb0*/  STG.E.U8 desc[UR6][R2.64+0x6], R9 ;  /* 0x0000060902007986 */ /* 0x000fe2000c101106 */
[C---:B--2---:R-:W-:Y:S02]  /*2ec0*/  IADD3 R7, PT, PT, R17.reuse, 0xc6, R12 ;  /* 0x000000c611077810 */ /* 0x044fe40007ffe00c */
[C---:B------:R-:W-:Y:S01]  /*2ed0*/  IADD3 R21, PT, PT, R17.reuse, 0x8b, R18 ;  /* 0x0000008b11157810 */ /* 0x040fe20007ffe012 */
[----:B------:R-:W-:Y:S01]  /*2ee0*/  STG.E.U8 desc[UR6][R2.64+0x7], R19 ;  /* 0x0000071302007986 */ /* 0x000fe2000c101106 */
[----:B------:R-:W-:-:S03]  /*2ef0*/  IADD3 R17, PT, PT, R17, 0x50, R0 ;  /* 0x0000005011117810 */ /* 0x000fc60007ffe000 */
[----:B------:R-:W-:Y:S04]  /*2f00*/  STG.E.U8 desc[UR6][R2.64+0x8], R15 ;  /* 0x0000080f02007986 */ /* 0x000fe8000c101106 */
[----:B------:R-:W-:Y:S04]  /*2f10*/  STG.E.U8 desc[UR6][R2.64+0x9], R27 ;  /* 0x0000091b02007986 */ /* 0x000fe8000c101106 */
[----:B------:R-:W-:Y:S04]  /*2f20*/  STG.E.U8 desc[UR6][R2.64+0xa], R13 ;  /* 0x00000a0d02007986 */ /* 0x000fe8000c101106 */
[----:B------:R-:W-:Y:S04]  /*2f30*/  STG.E.U8 desc[UR6][R2.64+0xb], R11 ;  /* 0x00000b0b02007986 */ /* 0x000fe8000c101106 */
[----:B------:R-:W-:Y:S04]  /*2f40*/  STG.E.U8 desc[UR6][R2.64+0xc], R5 ;  /* 0x00000c0502007986 */ /* 0x000fe8000c101106 */
[----:B------:R-:W-:Y:S04]  /*2f50*/  STG.E.U8 desc[UR6][R2.64+0xd], R7 ;  /* 0x00000d0702007986 */ /* 0x000fe8000c101106 */
[----:B------:R-:W-:Y:S04]  /*2f60*/  STG.E.U8 desc[UR6][R2.64+0xe], R21 ;  /* 0x00000e1502007986 */ /* 0x000fe8000c101106 */
[----:B------:R-:W-:Y:S01]  /*2f70*/  STG.E.U8 desc[UR6][R2.64+0xf], R17 ;  /* 0x00000f1102007986 */ /* 0x000fe2000c101106 */
[----:B------:R-:W-:Y:S05]  /*2f80*/  EXIT ;  /* 0x000000000000794d */ /* 0x000fea0003800000 */
.L_x_14:
        /* <DEDUP_REMOVED lines=15> */
.L_x_21:


//--------------------- .text._Z28generate_sequential_aes_keysPhiS_ --------------------------
	.section	.text._Z28generate_sequential_aes_keysPhiS_,"ax",@progbits
	.align	128
        .global         _Z28generate_sequential_aes_keysPhiS_
        .type           _Z28generate_sequential_aes_keysPhiS_,@function
        .size           _Z28generate_sequential_aes_keysPhiS_,(.L_x_22 - _Z28generate_sequential_aes_keysPhiS_)
        .other          _Z28generate_sequential_aes_keysPhiS_,@"STO_CUDA_ENTRY STV_DEFAULT"
_Z28generate_sequential_aes_keysPhiS_:
.text._Z28generate_sequential_aes_keysPhiS_:
[----:B------:R-:W-:Y:S01]  /*0000*/  LDC R1, c[0x0][0x37c] ;  /* 0x0000df00ff017b82 */ /* 0x000fe20000000800 */
[----:B------:R-:W0:Y:S01]  /*0010*/  S2R R0, SR_TID.X ;  /* 0x0000000000007919 */ /* 0x000e220000002100 */
[----:B------:R-:W0:Y:S01]  /*0020*/  LDCU UR4, c[0x0][0x360] ;  /* 0x00006c00ff0477ac */ /* 0x000e220008000800 */
[----:B------:R-:W0:Y:S01]  /*0030*/  S2R R3, SR_CTAID.X ;  /* 0x0000000000037919 */ /* 0x000e220000002500 */
[----:B------:R-:W1:Y:S01]  /*0040*/  LDCU UR5, c[0x0][0x388] ;  /* 0x00007100ff0577ac */ /* 0x000e620008000800 */
[----:B0-----:R-:W-:-:S05]  /*0050*/  IMAD R0, R3, UR4, R0 ;  /* 0x0000000403007c24 */ /* 0x001fca000f8e0200 */
[----:B-1----:R-:W-:-:S13]  /*0060*/  ISETP.GE.AND P0, PT, R0, UR5, PT ;  /* 0x0000000500007c0c */ /* 0x002fda000bf06270 */
[----:B------:R-:W-:Y:S05]  /*0070*/  @P0 EXIT ;  /* 0x000000000000094d */ /* 0x000fea0003800000 */
[----:B------:R-:W0:Y:S01]  /*0080*/  LDC.64 R4, c[0x0][0x390] ;  /* 0x0000e400ff047b82 */ /* 0x000e220000000a00 */
[----:B------:R-:W0:Y:S01]  /*0090*/  LDCU.64 UR4, c[0x0][0x358] ;  /* 0x00006b00ff0477ac */ /* 0x000e220008000a00 */
[----:B------:R-:W1:Y:S01]  /*00a0*/  LDCU.64 UR6, c[0x0][0x380] ;  /* 0x00007000ff0677ac */ /* 0x000e620008000a00 */
[----:B0-----:R-:W2:Y:S01]  /*00b0*/  LDG.E.U8 R7, desc[UR4][R4.64+0xf] ;  /* 0x00000f0404077981 */ /* 0x001ea2000c1e1100 */
[----:B------:R-:W-:-:S05]  /*00c0*/  IMAD.SHL.U32 R3, R0, 0x10, RZ ;  /* 0x0000001000037824 */ /* 0x000fca00078e00ff */
[----:B-1----:R-:W-:-:S04]  /*00d0*/  IADD3 R2, P0, PT, R3, UR6, RZ ;  /* 0x0000000603027c10 */ /* 0x002fc8000ff1e0ff */
[----:B------:R-:W-:Y:S01]  /*00e0*/  LEA.HI.X.SX32 R3, R3, UR7, 0x1, P0 ;  /* 0x0000000703037c11 */ /* 0x000fe200080f0eff */
[----:B--2---:R-:W-:-:S05]  /*00f0*/  IMAD.IADD R7, R0, 0x1, R7 ;  /* 0x0000000100077824 */ /* 0x004fca00078e0207 */
[----:B------:R0:W-:Y:S04]  /*0100*/  STG.E.U8 desc[UR4][R2.64+0xf], R7 ;  /* 0x00000f0702007986 */ /* 0x0001e8000c101104 */
[----:B------:R-:W2:Y:S01]  /*0110*/  LDG.E.U8 R6, desc[UR4][R4.64+0xe] ;  /* 0x00000e0404067981 */ /* 0x000ea2000c1e1100 */
[----:B------:R-:W-:-:S04]  /*0120*/  SHF.R.U32.HI R0, RZ, 0x8, R7 ;  /* 0x00000008ff007819 */ /* 0x000fc80000011607 */
[----:B------:R-:W-:-:S05]  /*0130*/  LOP3.LUT R9, R0, 0xff, RZ, 0xc0, !PT ;  /* 0x000000ff00097812 */ /* 0x000fca00078ec0ff */
[----:B--2---:R-:W-:-:S05]  /*0140*/  IMAD.IADD R9, R6, 0x1, R9 ;  /* 0x0000000106097824 */ /* 0x004fca00078e0209 */
[----:B------:R1:W-:Y:S04]  /*0150*/  STG.E.U8 desc[UR4][R2.64+0xe], R9 ;  /* 0x00000e0902007986 */ /* 0x0003e8000c101104 */
[----:B------:R-:W2:Y:S02]  /*0160*/  LDG.E.U8 R0, desc[UR4][R4.64+0xd] ;  /* 0x00000d0404007981 */ /* 0x000ea4000c1e1100 */
[----:B--2---:R-:W-:-:S05]  /*0170*/  LEA.HI R11, R9, R0, RZ, 0x18 ;  /* 0x00000000090b7211 */ /* 0x004fca00078fc0ff */
[----:B------:R2:W-:Y:S04]  /*0180*/  STG.E.U8 desc[UR4][R2.64+0xd], R11 ;  /* 0x00000d0b02007986 */ /* 0x0005e8000c101104 */
[----:B------:R-:W3:Y:S02]  /*0190*/  LDG.E.U8 R0, desc[UR4][R4.64+0xc] ;  /* 0x00000c0404007981 */ /* 0x000ee4000c1e1100 */
[----:B---3--:R-:W-:-:S05]  /*01a0*/  LEA.HI R13, R11, R0, RZ, 0x18 ;  /* 0x000000000b0d7211 */ /* 0x008fca00078fc0ff */
[----:B------:R3:W-:Y:S04]  /*01b0*/  STG.E.U8 desc[UR4][R2.64+0xc], R13 ;  /* 0x00000c0d02007986 */ /* 0x0007e8000c101104 */
[----:B------:R-:W0:Y:S02]  /*01c0*/  LDG.E.U8 R0, desc[UR4][R4.64+0xb] ;  /* 0x00000b0404007981 */ /* 0x000e24000c1e1100 */
[----:B0-----:R-:W-:-:S05]  /*01d0*/  LEA.HI R7, R13, R0, RZ, 0x18 ;  /* 0x000000000d077211 */ /* 0x001fca00078fc0ff */
[----:B------:R0:W-:Y:S04]  /*01e0*/  STG.E.U8 desc[UR4][R2.64+0xb], R7 ;  /* 0x00000b0702007986 */ /* 0x0001e8000c101104 */
[----:B------:R-:W1:Y:S02]  /*01f0*/  LDG.E.U8 R0, desc[UR4][R4.64+0xa] ;  /* 0x00000a0404007981 */ /* 0x000e64000c1e1100 */
[----:B-1----:R-:W-:-:S05]  /*0200*/  LEA.HI R9, R7, R0, RZ, 0x18 ;  /* 0x0000000007097211 */ /* 0x002fca00078fc0ff */
        /* <DEDUP_REMOVED lines=29> */
[----:B---3--:R-:W-:-:S04]  /*03e0*/  LEA.HI R13, R11, R0, RZ, 0x18 ;  /* 0x000000000b0d7211 */ /* 0x008fc800078fc0ff */
[----:B------:R-:W-:Y:S01]  /*03f0*/  ISETP.GE.U32.AND P0, PT, R13, 0x100, PT ;  /* 0x000001000d00780c */ /* 0x000fe20003f06070 */
[----:B------:R0:W-:-:S12]  /*0400*/  STG.E.U8 desc[UR4][R2.64], R13 ;  /* 0x0000000d02007986 */ /* 0x0001d8000c101104 */
[----:B0-----:R-:W-:Y:S05]  /*0410*/  @!P0 EXIT ;  /* 0x000000000000894d */ /* 0x001fea0003800000 */
[----:B------:R-:W-:Y:S02]  /*0420*/  IMAD.MOV.U32 R0, RZ, RZ, 0x1 ;  /* 0x00000001ff007424 */ /* 0x000fe400078e00ff */
[----:B------:R-:W-:-:S07]  /*0430*/  IMAD.MOV.U32 R7, RZ, RZ, 0xe ;  /* 0x0000000eff077424 */ /* 0x000fce00078e00ff */
.L_x_15:
[----:B------:R-:W-:-:S04]  /*0440*/  IADD3 R4, P0, PT, R7, R2, RZ ;  /* 0x0000000207047210 */ /* 0x000fc80007f1e0ff */
[----:B------:R-:W-:-:S05]  /*0450*/  LEA.HI.X.SX32 R5, R7, R3, 0x1, P0 ;  /* 0x0000000307057211 */ /* 0x000fca00000f0eff */
[----:B------:R-:W2:Y:S01]  /*0460*/  LDG.E.U8 R6, desc[UR4][R4.64] ;  /* 0x0000000404067981 */ /* 0x000ea2000c1e1100 */
[----:B------:R-:W-:Y:S02]  /*0470*/  LOP3.LUT R9, R0, 0xff, RZ, 0xc0, !PT ;  /* 0x000000ff00097812 */ /* 0x000fe400078ec0ff */
[C---:B------:R-:W-:Y:S01]  /*0480*/  ISETP.NE.AND P1, PT, R7.reuse, RZ, PT ;  /* 0x000000ff0700720c */ /* 0x040fe20003f25270 */
[----:B------:R-:W-:Y:S02]  /*0490*/  VIADD R7, R7, 0xffffffff ;  /* 0xffffffff07077836 */ /* 0x000fe40000000000 */
[----:B--2---:R-:W-:-:S05]  /*04a0*/  IMAD.IADD R9, R6, 0x1, R9 ;  /* 0x0000000106097824 */ /* 0x004fca00078e0209 */
[----:B------:R0:W-:Y:S01]  /*04b0*/  STG.E.U8 desc[UR4][R4.64], R9 ;  /* 0x0000000904007986 */ /* 0x0001e2000c101104 */
[C---:B------:R-:W-:Y:S02]  /*04c0*/  PRMT R11, R9.reuse, 0x9910, RZ ;  /* 0x00009910090b7816 */ /* 0x040fe400000000ff */
[----:B------:R-:W-:-:S04]  /*04d0*/  LOP3.LUT R0, R9, 0xff, RZ, 0xc0, !PT ;  /* 0x000000ff09007812 */ /* 0x000fc800078ec0ff */
[----:B------:R-:W-:-:S04]  /*04e0*/  ISETP.NE.AND P0, PT, R0, R11, PT ;  /* 0x0000000b0000720c */ /* 0x000fc80003f05270 */
[----:B------:R-:W-:-:S09]  /*04f0*/  SEL R0, RZ, 0x1, !P0 ;  /* 0x00000001ff007807 */ /* 0x000fd20004000000 */
[----:B0-----:R-:W-:Y:S05]  /*0500*/  @P0 BRA P1, `(.L_x_15) ;  /* 0xfffffffc00cc0947 */ /* 0x001fea000083ffff */
[----:B------:R-:W-:Y:S05]  /*0510*/  EXIT ;  /* 0x000000000000794d */ /* 0x000fea0003800000 */
.L_x_16:
        /* <DEDUP_REMOVED lines=14> */
.L_x_22:


//--------------------- .text._Z20initialize_start_keyPhy --------------------------
	.section	.text._Z20initialize_start_keyPhy,"ax",@progbits
	.align	128
        .global         _Z20initialize_start_keyPhy
        .type           _Z20initialize_start_keyPhy,@function
        .size           _Z20initialize_start_keyPhy,(.L_x_23 - _Z20initialize_start_keyPhy)
        .other          _Z20initialize_start_keyPhy,@"STO_CUDA_ENTRY STV_DEFAULT"
_Z20initialize_start_keyPhy:
.text._Z20initialize_start_keyPhy:
[----:B------:R-:W-:Y:S01]  /*0000*/  LDC R1, c[0x0][0x37c] ;  /* 0x0000df00ff017b82 */ /* 0x000fe20000000800 */
[----:B------:R-:W0:Y:S07]  /*0010*/  S2R R0, SR_TID.X ;  /* 0x0000000000007919 */ /* 0x000e2e0000002100 */
[----:B------:R-:W1:Y:S01]  /*0020*/  S2UR UR5, SR_CTAID.X ;  /* 0x00000000000579c3 */ /* 0x000e620000002500 */
[----:B------:R-:W2:Y:S02]  /*0030*/  LDCU UR4, c[0x0][0x360] ;  /* 0x00006c00ff0477ac */ /* 0x000ea40008000800 */
[----:B--2---:R-:W-:-:S04]  /*0040*/  UIADD3 UR4, UPT, UPT, URZ, -UR4, URZ ;  /* 0x80000004ff047290 */ /* 0x004fc8000fffe0ff */
[----:B-1----:R-:W-:-:S06]  /*0050*/  UIMAD UR5, UR4, UR5, URZ ;  /* 0x00000005040572a4 */ /* 0x002fcc000f8e02ff */
[----:B0-----:R-:W-:-:S13]  /*0060*/  ISETP.NE.AND P0, PT, R0, UR5, PT ;  /* 0x0000000500007c0c */ /* 0x001fda000bf05270 */
[----:B------:R-:W-:Y:S05]  /*0070*/  @P0 EXIT ;  /* 0x000000000000094d */ /* 0x000fea0003800000 */
[----:B------:R-:W0:Y:S01]  /*0080*/  LDC.64 R4, c[0x0][0x388] ;  /* 0x0000e200ff047b82 */ /* 0x000e220000000a00 */
[----:B------:R-:W1:Y:S01]  /*0090*/  LDCU.64 UR4, c[0x0][0x358] ;  /* 0x00006b00ff0477ac */ /* 0x000e620008000a00 */
[----:B0-----:R-:W-:Y:S02]  /*00a0*/  LOP3.LUT R0, R4, 0xaad26b49, RZ, 0x3c, !PT ;  /* 0xaad26b4904007812 */ /* 0x001fe400078e3cff */
[----:B------:R-:W-:-:S03]  /*00b0*/  LOP3.LUT R5, R5, 0xf7dcefdd, RZ, 0x3c, !PT ;  /* 0xf7dcefdd05057812 */ /* 0x000fc600078e3cff */
[----:B------:R-:W-:Y:S02]  /*00c0*/  IMAD R0, R0, 0x4182bed5, RZ ;  /* 0x4182bed500007824 */ /* 0x000fe400078e02ff */
[----:B------:R-:W-:Y:S02]  /*00d0*/  IMAD R5, R5, -0x658354e5, RZ ;  /* 0x9a7cab1b05057824 */ /* 0x000fe400078e02ff */
[C---:B------:R-:W-:Y:S02]  /*00e0*/  VIADD R3, R0.reuse, 0x75bcd15 ;  /* 0x075bcd1500037836 */ /* 0x040fe40000000000 */
[----:B------:R-:W-:-:S03]  /*00f0*/  VIADD R2, R0, 0x583f19 ;  /* 0x00583f1900027836 */ /* 0x000fc60000000000 */
[----:B------:R-:W-:Y:S01]  /*0100*/  SHF.R.U32.HI R4, RZ, 0x2, R3 ;  /* 0x00000002ff047819 */ /* 0x000fe20000011603 */
[----:B------:R-:W-:Y:S01]  /*0110*/  IMAD.SHL.U32 R7, R2, 0x10, RZ ;  /* 0x0000001002077824 */ /* 0x000fe200078e00ff */
[----:B------:R-:W-:Y:S02]  /*0120*/  SHF.R.U32.HI R9, RZ, 0x2, R2 ;  /* 0x00000002ff097819 */ /* 0x000fe40000011602 */
[----:B------:R-:W-:Y:S02]  /*0130*/  LOP3.LUT R4, R4, R3, RZ, 0x3c, !PT ;  /* 0x0000000304047212 */ /* 0x000fe400078e3cff */
[----:B------:R-:W-:Y:S02]  /*0140*/  LOP3.LUT R3, R0, 0x159a55e5, RZ, 0x3c, !PT ;  /* 0x159a55e500037812 */ /* 0x000fe400078e3cff */
[----:B------:R-:W-:Y:S01]  /*0150*/  LOP3.LUT R9, R9, R2, RZ, 0x3c, !PT ;  /* 0x0000000209097212 */ /* 0x000fe200078e3cff */
[----:B------:R-:W-:Y:S01]  /*0160*/  IMAD.SHL.U32 R6, R4, 0x2, RZ ;  /* 0x0000000204067824 */ /* 0x000fe200078e00ff */
[----:B------:R-:W-:-:S04]  /*0170*/  SHF.R.U32.HI R3, RZ, 0x2, R3 ;  /* 0x00000002ff037819 */ /* 0x000fc80000011603 */
[----:B------:R-:W-:Y:S01]  /*0180*/  LOP3.LUT R7, R2, R7, R6, 0x96, !PT ;  /* 0x0000000702077212 */ /* 0x000fe200078e9606 */
[----:B------:R-:W-:Y:S01]  /*0190*/  IMAD.SHL.U32 R2, R9, 0x2, RZ ;  /* 0x0000000209027824 */ /* 0x000fe200078e00ff */
[----:B------:R-:W-:Y:S01]  /*01a0*/  LOP3.LUT R6, R3, 0x159a55e5, R0, 0x96, !PT ;  /* 0x159a55e503067812 */ /* 0x000fe200078e9600 */
[----:B------:R-:W-:Y:S01]  /*01b0*/  VIADD R3, R5, 0x1f123bb5 ;  /* 0x1f123bb505037836 */ /* 0x000fe20000000000 */
[----:B------:R-:W-:-:S03]  /*01c0*/  LOP3.LUT R4, R7, R4, RZ, 0x3c, !PT ;  /* 0x0000000407047212 */ /* 0x000fc600078e3cff */
[----:B------:R-:W-:Y:S01]  /*01d0*/  IMAD.SHL.U32 R8, R6, 0x2, RZ ;  /* 0x0000000206087824 */ /* 0x000fe200078e00ff */
[----:B------:R-:W-:Y:S01]  /*01e0*/  SHF.R.U32.HI R10, RZ, 0x2, R3 ;  /* 0x00000002ff0a7819 */ /* 0x000fe20000011603 */
[----:B------:R-:W-:Y:S01]  /*01f0*/  IMAD.SHL.U32 R7, R4, 0x10, RZ ;  /* 0x0000001004077824 */ /* 0x000fe200078e00ff */
[----:B------:R-:W-:Y:S02]  /*0200*/  SHF.R.U32.HI R11, RZ, 0x2, R4 ;  /* 0x00000002ff0b7819 */ /* 0x000fe40000011604 */
[----:B------:R-:W-:Y:S02]  /*0210*/  LOP3.LUT R10, R10, R3, RZ, 0x3c, !PT ;  /* 0x000000030a0a7212 */ /* 0x000fe400078e3cff */
[----:B------:R-:W-:Y:S02]  /*0220*/  LOP3.LUT R7, R4, R7, R8, 0x96, !PT ;  /* 0x0000000704077212 */ /* 0x000fe400078e9608 */
[----:B------:R-:W-:Y:S01]  /*0230*/  LOP3.LUT R3, R5, 0x5491333, RZ, 0x3c, !PT ;  /* 0x0549133305037812 */ /* 0x000fe200078e3cff */
[----:B------:R-:W-:Y:S01]  /*0240*/  IMAD.SHL.U32 R8, R10, 0x2, RZ ;  /* 0x000000020a087824 */ /* 0x000fe200078e00ff */
[----:B------:R-:W-:-:S02]  /*0250*/  LOP3.LUT R6, R7, R6, RZ, 0x3c, !PT ;  /* 0x0000000607067212 */ /* 0x000fc400078e3cff */
[----:B------:R-:W-:Y:S02]  /*0260*/  SHF.R.U32.HI R12, RZ, 0x2, R3 ;  /* 0x00000002ff0c7819 */ /* 0x000fe40000011603 */
[----:B------:R-:W-:Y:S01]  /*0270*/  LOP3.LUT R11, R11, R4, RZ, 0x3c, !PT ;  /* 0x000000040b0b7212 */ /* 0x000fe200078e3cff */
[----:B------:R-:W-:Y:S01]  /*0280*/  IMAD.SHL.U32 R7, R6, 0x10, RZ ;  /* 0x0000001006077824 */ /* 0x000fe200078e00ff */
[----:B------:R-:W-:Y:S02]  /*0290*/  LOP3.LUT R12, R12, 0x5491333, R5, 0x96, !PT ;  /* 0x054913330c0c7812 */ /* 0x000fe400078e9605 */
[----:B------:R-:W-:Y:S02]  /*02a0*/  SHF.R.U32.HI R13, RZ, 0x2, R6 ;  /* 0x00000002ff0d7819 */ /* 0x000fe40000011606 */
[----:B------:R-:W-:Y:S01]  /*02b0*/  LOP3.LUT R7, R6, R7, R8, 0x96, !PT ;  /* 0x0000000706077212 */ /* 0x000fe200078e9608 */
[----:B------:R-:W-:Y:S01]  /*02c0*/  IMAD.SHL.U32 R3, R12, 0x2, RZ ;  /* 0x000000020c037824 */ /* 0x000fe200078e00ff */
[----:B------:R-:W-:-:S02]  /*02d0*/  LOP3.LUT R13, R13, R6, RZ, 0x3c, !PT ;  /* 0x000000060d0d7212 */ /* 0x000fc400078e3cff */
[----:B------:R-:W-:Y:S02]  /*02e0*/  LOP3.LUT R7, R7, R10, RZ, 0x3c, !PT ;  /* 0x0000000a07077212 */ /* 0x000fe400078e3cff */
[----:B------:R-:W-:-:S03]  /*02f0*/  IADD3 R5, PT, PT, R0, 0x64f0c9, R5 ;  /* 0x0064f0c900057810 */ /* 0x000fc60007ffe005 */
[----:B------:R-:W-:Y:S01]  /*0300*/  IMAD.SHL.U32 R8, R7, 0x10, RZ ;  /* 0x0000001007087824 */ /* 0x000fe200078e00ff */
[----:B------:R-:W-:-:S04]  /*0310*/  IADD3 R23, PT, PT, R5, 0x8a, R6 ;  /* 0x0000008a05177810 */ /* 0x000fc80007ffe006 */
[----:B------:R-:W-:-:S04]  /*0320*/  LOP3.LUT R3, R7, R8, R3, 0x96, !PT ;  /* 0x0000000807037212 */ /* 0x000fc800078e9603 */
[----:B------:R-:W-:Y:S02]  /*0330*/  LOP3.LUT R8, R3, R12, RZ, 0x3c, !PT ;  /* 0x0000000c03087212 */ /* 0x000fe400078e3cff */
[--C-:B------:R-:W-:Y:S02]  /*0340*/  SHF.R.U32.HI R12, RZ, 0x2, R7.reuse ;  /* 0x00000002ff0c7819 */ /* 0x100fe40000011607 */
[C---:B------:R-:W-:Y:S01]  /*0350*/  IADD3 R25, PT, PT, R5.reuse, 0x14, R8 ;  /* 0x0000001405197810 */ /* 0x040fe20007ffe008 */
[----:B------:R-:W-:Y:S01]  /*0360*/  IMAD.SHL.U32 R3, R8, 0x10, RZ ;  /* 0x0000001008037824 */ /* 0x000fe200078e00ff */
[----:B------:R-:W-:Y:S02]  /*0370*/  LOP3.LUT R12, R12, R7, RZ, 0x3c, !PT ;  /* 0x000000070c0c7212 */ /* 0x000fe400078e3cff */
[----:B------:R-:W-:Y:S02]  /*0380*/  IADD3 R7, PT, PT, R5, 0x4f, R7 ;  /* 0x0000004f05077810 */ /* 0x000fe40007ffe007 */
[----:B------:R-:W-:Y:S01]  /*0390*/  LOP3.LUT R2, R8, R3, R2, 0x96, !PT ;  /* 0x0000000308027212 */ /* 0x000fe200078e9602 */
[----:B------:R-:W-:-:S03]  /*03a0*/  IMAD.SHL.U32 R3, R11, 0x2, RZ ;  /* 0x000000020b037824 */ /* 0x000fc600078e00ff */
[----:B------:R-:W-:-:S04]  /*03b0*/  LOP3.LUT R9, R2, R9, RZ, 0x3c, !PT ;  /* 0x0000000902097212 */ /* 0x000fc800078e3cff */
[----:B------:R-:W-:Y:S01]  /*03c0*/  SHF.R.U32.HI R14, RZ, 0x2, R9 ;  /* 0x00000002ff0e7819 */ /* 0x000fe20000011609 */
[----:B------:R-:W-:-:S03]  /*03d0*/  IMAD.SHL.U32 R2, R9, 0x10, RZ ;  /* 0x0000001009027824 */ /* 0x000fc600078e00ff */
[----:B------:R-:W-:Y:S02]  /*03e0*/  LOP3.LUT R14, R14, R9, RZ, 0x3c, !PT ;  /* 0x000000090e0e7212 */ /* 0x000fe400078e3cff */
[----:B------:R-:W-:Y:S02]  /*03f0*/  LOP3.LUT R2, R9, R2, R3, 0x96, !PT ;  /* 0x0000000209027212 */ /* 0x000fe400078e9603 */
[----:B------:R-:W-:Y:S02]  /*0400*/  IADD3 R9, PT, PT, R5, 0xd9, R9 ;  /* 0x000000d905097810 */ /* 0x000fe40007ffe009 */
[----:B------:R-:W-:Y:S01]  /*0410*/  LOP3.LUT R10, R2, R11, RZ, 0x3c, !PT ;  /* 0x0000000b020a7212 */ /* 0x000fe200078e3cff */
[----:B------:R-:W-:-:S03]  /*0420*/  IMAD.SHL.U32 R2, R13, 0x2, RZ ;  /* 0x000000020d027824 */ /* 0x000fc600078e00ff */
[----:B------:R-:W-:Y:S01]  /*0430*/  IADD3 R27, PT, PT, R5, 0x9e, R10 ;  /* 0x0000009e051b7810 */ /* 0x000fe20007ffe00a */
[----:B------:R-:W-:-:S05]  /*0440*/  IMAD.SHL.U32 R3, R10, 0x10, RZ ;  /* 0x000000100a037824 */ /* 0x000fca00078e00ff */
[----:B------:R-:W-:Y:S01]  /*0450*/  LOP3.LUT R2, R10, R3, R2, 0x96, !PT ;  /* 0x000000030a027212 */ /* 0x000fe200078e9602 */
[----:B------:R-:W-:-:S03]  /*0460*/  IMAD.SHL.U32 R3, R12, 0x2, RZ ;  /* 0x000000020c037824 */ /* 0x000fc600078e00ff */
[----:B------:R-:W-:Y:S02]  /*0470*/  LOP3.LUT R11, R2, R13, RZ, 0x3c, !PT ;  /* 0x0000000d020b7212 */ /* 0x000fe400078e3cff */
[----:B------:R-:W-:-:S03]  /*0480*/  SHF.R.U32.HI R13, RZ, 0x2, R8 ;  /* 0x00000002ff0d7819 */ /* 0x000fc60000011608 */
[----:B------:R-:W-:Y:S01]  /*0490*/  IMAD.SHL.U32 R2, R11, 0x10, RZ ;  /* 0x000000100b027824 */ /* 0x000fe200078e00ff */
[----:B------:R-:W-:-:S04]  /*04a0*/  LOP3.LUT R13, R13, R8, RZ, 0x3c, !PT ;  /* 0x000000080d0d7212 */ /* 0x000fc800078e3cff */
[----:B------:R-:W-:Y:S01]  /*04b0*/  LOP3.LUT R3, R11, R2, R3, 0x96, !PT ;  /* 0x000000020b037212 */ /* 0x000fe200078e9603 */
[----:B------:R-:W-:-:S03]  /*04c0*/  IMAD.SHL.U32 R2, R13, 0x2, RZ ;  /* 0x000000020d027824 */ /* 0x000fc600078e00ff */
[----:B------:R-:W-:-:S04]  /*04d0*/  LOP3.LUT R12, R3, R12, RZ, 0x3c, !PT ;  /* 0x0000000c030c7212 */ /* 0x000fc800078e3cff */
        /* <DEDUP_REMOVED lines=10> */
[----:B------:R-:W-:Y:S02]  /*0580*/  LOP3.LUT R18, R3, R14, RZ, 0x3c, !PT ;  /* 0x0000000e03127212 */ /* 0x000fe400078e3cff */
[----:B------:R-:W-:-:S03]  /*0590*/  SHF.R.U32.HI R14, RZ, 0x2, R11 ;  /* 0x00000002ff0e7819 */ /* 0x000fc6000001160b */
[----:B------:R-:W-:Y:S01]  /*05a0*/  IMAD.SHL.U32 R3, R18, 0x10, RZ ;  /* 0x0000001012037824 */ /* 0x000fe200078e00ff */
[----:B------:R-:W-:Y:S02]  /*05b0*/  LOP3.LUT R14, R14, R11, RZ, 0x3c, !PT ;  /* 0x0000000b0e0e7212 */ /* 0x000fe400078e3cff */
[----:B------:R-:W-:Y:S02]  /*05c0*/  IADD3 R11, PT, PT, R5, 0x63, R11 ;  /* 0x00000063050b7810 */ /* 0x000fe40007ffe00b */
[----:B------:R-:W-:Y:S01]  /*05d0*/  LOP3.LUT R2, R18, R3, R2, 0x96, !PT ;  /* 0x0000000312027212 */ /* 0x000fe200078e9602 */
[----:B------:R-:W-:-:S03]  /*05e0*/  IMAD.SHL.U32 R3, R14, 0x2, RZ ;  /* 0x000000020e037824 */ /* 0x000fc600078e00ff */
[----:B------:R-:W-:Y:S02]  /*05f0*/  LOP3.LUT R17, R2, R13, RZ, 0x3c, !PT ;  /* 0x0000000d02117212 */ /* 0x000fe400078e3cff */
[----:B------:R-:W-:Y:S02]  /*0600*/  SHF.R.U32.HI R13, RZ, 0x2, R12 ;  /* 0x00000002ff0d7819 */ /* 0x000fe4000001160c */
[----:B------:R-:W-:Y:S01]  /*0610*/  SHF.R.U32.HI R20, RZ, 0x2, R17 ;  /* 0x00000002ff147819 */ /* 0x000fe20000011611 */
[----:B------:R-:W-:Y:S01]  /*0620*/  IMAD.SHL.U32 R2, R17, 0x10, RZ ;  /* 0x0000001011027824 */ /* 0x000fe200078e00ff */
[----:B------:R-:W-:Y:S02]  /*0630*/  LOP3.LUT R13, R13, R12, RZ, 0x3c, !PT ;  /* 0x0000000c0d0d7212 */ /* 0x000fe400078e3cff */
[----:B------:R-:W-:Y:S02]  /*0640*/  LOP3.LUT R20, R20, R17, RZ, 0x3c, !PT ;  /* 0x0000001114147212 */ /* 0x000fe400078e3cff */
[----:B------:R-:W-:Y:S01]  /*0650*/  LOP3.LUT R3, R17, R2, R3, 0x96, !PT ;  /* 0x0000000211037212 */ /* 0x000fe200078e9603 */
[----:B------:R-:W-:Y:S01]  /*0660*/  IMAD.SHL.U32 R2, R13, 0x2, RZ ;  /* 0x000000020d027824 */ /* 0x000fe200078e00ff */
[----:B------:R-:W-:Y:S01]  /*0670*/  IADD3 R17, PT, PT, R5, 0x77, R17 ;  /* 0x0000007705117810 */ /* 0x000fe20007ffe011 */
[----:B------:R-:W-:Y:S01]  /*0680*/  IMAD.SHL.U32 R21, R20, 0x2, RZ ;  /* 0x0000000214157824 */ /* 0x000fe200078e00ff */
[----:B------:R-:W-:-:S02]  /*0690*/  LOP3.LUT R16, R3, R14, RZ, 0x3c, !PT ;  /* 0x0000000e03107212 */ /* 0x000fc400078e3cff */
[----:B------:R-:W-:-:S03]  /*06a0*/  SHF.R.U32.HI R14, RZ, 0x2, R19 ;  /* 0x00000002ff0e7819 */ /* 0x000fc60000011613 */
[----:B------:R-:W-:Y:S01]  /*06b0*/  IMAD.SHL.U32 R3, R16, 0x10, RZ ;  /* 0x0000001010037824 */ /* 0x000fe200078e00ff */
[----:B------:R-:W-:Y:S02]  /*06c0*/  LOP3.LUT R14, R14, R19, RZ, 0x3c, !PT ;  /* 0x000000130e0e7212 */ /* 0x000fe400078e3cff */
[C---:B------:R-:W-:Y:S02]  /*06d0*/  IADD3 R19, PT, PT, R5.reuse, 0xed, R19 ;  /* 0x000000ed05137810 */ /* 0x040fe40007ffe013 */
[----:B------:R-:W-:Y:S01]  /*06e0*/  LOP3.LUT R2, R16, R3, R2, 0x96, !PT ;  /* 0x0000000310027212 */ /* 0x000fe200078e9602 */
[----:B------:R-:W-:Y:S01]  /*06f0*/  IMAD.SHL.U32 R3, R14, 0x2, RZ ;  /* 0x000000020e037824 */ /* 0x000fe200078e00ff */
[----:B------:R-:W-:Y:S02]  /*0700*/  IADD3 R16, PT, PT, R5, 0x3c, R16 ;  /* 0x0000003c05107810 */ /* 0x000fe40007ffe010 */
[----:B------:R-:W-:Y:S02]  /*0710*/  LOP3.LUT R15, R2, R13, RZ, 0x3c, !PT ;  /* 0x0000000d020f7212 */ /* 0x000fe400078e3cff */
[----:B------:R-:W-:-:S03]  /*0720*/  SHF.R.U32.HI R13, RZ, 0x2, R18 ;  /* 0x00000002ff0d7819 */ /* 0x000fc60000011612 */
[----:B------:R-:W-:Y:S01]  /*0730*/  IMAD.SHL.U32 R2, R15, 0x10, RZ ;  /* 0x000000100f027824 */ /* 0x000fe200078e00ff */
[----:B------:R-:W-:Y:S02]  /*0740*/  LOP3.LUT R13, R13, R18, RZ, 0x3c, !PT ;  /* 0x000000120d0d7212 */ /* 0x000fe400078e3cff */
[----:B------:R-:W-:Y:S02]  /*0750*/  IADD3 R18, PT, PT, R5, 0xb2, R18 ;  /* 0x000000b205127810 */ /* 0x000fe40007ffe012 */
[----:B------:R-:W-:Y:S01]  /*0760*/  LOP3.LUT R3, R15, R2, R3, 0x96, !PT ;  /* 0x000000020f037212 */ /* 0x000fe200078e9603 */
[----:B------:R-:W-:Y:S01]  /*0770*/  IMAD.SHL.U32 R2, R13, 0x2, RZ ;  /* 0x000000020d027824 */ /* 0x000fe200078e00ff */
[----:B------:R-:W-:Y:S02]  /*0780*/  IADD3 R15, PT, PT, R5, 0x1, R15 ;  /* 0x00000001050f7810 */ /* 0x000fe40007ffe00f */
[----:B------:R-:W-:-:S05]  /*0790*/  LOP3.LUT R14, R3, R14, RZ, 0x3c, !PT ;  /* 0x0000000e030e7212 */ /* 0x000fca00078e3cff */
[----:B------:R-:W-:-:S05]  /*07a0*/  IMAD.SHL.U32 R3, R14, 0x10, RZ ;  /* 0x000000100e037824 */ /* 0x000fca00078e00ff */
[----:B------:R-:W-:Y:S02]  /*07b0*/  LOP3.LUT R2, R14, R3, R2, 0x96, !PT ;  /* 0x000000030e027212 */ /* 0x000fe400078e9602 */
[----:B------:R-:W-:Y:S02]  /*07c0*/  IADD3 R14, PT, PT, R5, 0xc6, R14 ;  /* 0x000000c6050e7810 */ /* 0x000fe40007ffe00e */
[----:B------:R-:W-:Y:S02]  /*07d0*/  LOP3.LUT R13, R2, R13, RZ, 0x3c, !PT ;  /* 0x0000000d020d7212 */ /* 0x000fe400078e3cff */
[----:B------:R-:W1:Y:S03]  /*07e0*/  LDC.64 R2, c[0x0][0x380] ;  /* 0x0000e000ff027b82 */ /* 0x000e660000000a00 */
[----:B------:R-:W-:-:S05]  /*07f0*/  IMAD.SHL.U32 R22, R13, 0x10, RZ ;  /* 0x000000100d167824 */ /* 0x000fca00078e00ff */
[----:B------:R-:W-:Y:S02]  /*0800*/  LOP3.LUT R21, R13, R22, R21, 0x96, !PT ;  /* 0x000000160d157212 */ /* 0x000fe400078e9615 */
[----:B------:R-:W-:Y:S02]  /*0810*/  IADD3 R13, PT, PT, R5, 0x8b, R13 ;  /* 0x0000008b050d7810 */ /* 0x000fe40007ffe00d */
[----:B------:R-:W-:Y:S02]  /*0820*/  LOP3.LUT R0, R21, R20, RZ, 0x3c, !PT ;  /* 0x0000001415007212 */ /* 0x000fe400078e3cff */
[C---:B------:R-:W-:Y:S02]  /*0830*/  IADD3 R21, PT, PT, R5.reuse, 0xc5, R4 ;  /* 0x000000c505157810 */ /* 0x040fe40007ffe004 */
[----:B------:R-:W-:-:S03]  /*0840*/  IADD3 R5, PT, PT, R5, 0x50, R0 ;  /* 0x0000005005057810 */ /* 0x000fc60007ffe000 */
[----:B-1----:R-:W-:Y:S04]  /*0850*/  STG.E.U8 desc[UR4][R2.64], R21 ;  /* 0x0000001502007986 */ /* 0x002fe8000c101104 */
[----:B------:R-:W-:Y:S04]  /*0860*/  STG.E.U8 desc[UR4][R2.64+0x1], R23 ;  /* 0x0000011702007986 */ /* 0x000fe8000c101104 */
        /* <DEDUP_REMOVED lines=15> */
.L_x_17:
        /* <DEDUP_REMOVED lines=10> */
.L_x_23:


//--------------------- .text._Z28precompute_gmul_table_aes128v --------------------------
	.section	.text._Z28precompute_gmul_table_aes128v,"ax",@progbits
	.align	128
        .global         _Z28precompute_gmul_table_aes128v
        .type           _Z28precompute_gmul_table_aes128v,@function
        .size           _Z28precompute_gmul_table_aes128v,(.L_x_24 - _Z28precompute_gmul_table_aes128v)
        .other          _Z28precompute_gmul_table_aes128v,@"STO_CUDA_ENTRY STV_DEFAULT"
_Z28precompute_gmul_table_aes128v:
.text._Z28precompute_gmul_table_aes128v:
[----:B------:R-:W-:Y:S01]  /*0000*/  LDC R1, c[0x0][0x37c] ;  /* 0x0000df00ff017b82 */ /* 0x000fe20000000800 */
[----:B------:R-:W-:Y:S01]  /*0010*/  IMAD.MOV.U32 R0, RZ, RZ, RZ ;  /* 0x000000ffff007224 */ /* 0x000fe200078e00ff */
[----:B------:R-:W0:Y:S01]  /*0020*/  LDCU.64 UR4, c[0x0][0x358] ;  /* 0x00006b00ff0477ac */ /* 0x000e220008000a00 */
[----:B------:R-:W-:-:S05]  /*0030*/  NOP ;  /* 0x0000000000007918 */ /* 0x000fca0000000000 */
.L_x_18:
[C---:B---3--:R-:W-:Y:S01]  /*0040*/  PRMT R2, R0.reuse, 0x8880, RZ ;  /* 0x0000888000027816 */ /* 0x048fe200000000ff */
[C---:B------:R-:W-:Y:S01]  /*0050*/  IMAD.SHL.U32 R4, R0.reuse, 0x2, RZ ;  /* 0x0000000200047824 */ /* 0x040fe200078e00ff */
[----:B------:R-:W-:Y:S02]  /*0060*/  PRMT R20, R0, 0x8880, RZ ;  /* 0x0000888000147816 */ /* 0x000fe400000000ff */
[----:B------:R-:W-:-:S13]  /*0070*/  ISETP.GE.AND P0, PT, R2, RZ, PT ;  /* 0x000000ff0200720c */ /* 0x000fda0003f06270 */
[----:B------:R-:W-:-:S04]  /*0080*/  @!P0 LOP3.LUT R4, R4, 0x1b, RZ, 0x3c, !PT ;  /* 0x0000001b04048812 */ /* 0x000fc800078e3cff */
[C---:B------:R-:W-:Y:S01]  /*0090*/  PRMT R2, R4.reuse, 0x8880, RZ ;  /* 0x0000888004027816 */ /* 0x040fe200000000ff */
[C---:B------:R-:W-:Y:S01]  /*00a0*/  IMAD.SHL.U32 R5, R4.reuse, 0x2, RZ ;  /* 0x0000000204057824 */ /* 0x040fe200078e00ff */
[----:B------:R-:W-:Y:S02]  /*00b0*/  PRMT R53, R4, 0x8880, RZ ;  /* 0x0000888004357816 */ /* 0x000fe400000000ff */
[----:B------:R-:W-:Y:S02]  /*00c0*/  ISETP.GE.AND P0, PT, R2, RZ, PT ;  /* 0x000000ff0200720c */ /* 0x000fe40003f06270 */
[----:B------:R-:W-:-:S11]  /*00d0*/  PRMT R53, R53, 0x7710, RZ ;  /* 0x0000771035357816 */ /* 0x000fd600000000ff */
[----:B------:R-:W-:-:S04]  /*00e0*/  @!P0 LOP3.LUT R5, R5, 0x1b, RZ, 0x3c, !PT ;  /* 0x0000001b05058812 */ /* 0x000fc800078e3cff */
[C---:B------:R-:W-:Y:S01]  /*00f0*/  PRMT R2, R5.reuse, 0x8880, RZ ;  /* 0x0000888005027816 */ /* 0x040fe200000000ff */
[C---:B------:R-:W-:Y:S01]  /*0100*/  IMAD.SHL.U32 R6, R5.reuse, 0x2, RZ ;  /* 0x0000000205067824 */ /* 0x040fe200078e00ff */
[----:B------:R-:W-:Y:S02]  /*0110*/  PRMT R4, R5, 0x8880, RZ ;  /* 0x0000888005047816 */ /* 0x000fe400000000ff */
[----:B------:R-:W-:Y:S02]  /*0120*/  ISETP.GE.AND P0, PT, R2, RZ, PT ;  /* 0x000000ff0200720c */ /* 0x000fe40003f06270 */
[----:B------:R-:W-:-:S04]  /*0130*/  PRMT R4, R4, 0x7710, RZ ;  /* 0x0000771004047816 */ /* 0x000fc800000000ff */
[----:B------:R-:W-:-:S07]  /*0140*/  LOP3.LUT R13, R4, R53, RZ, 0x3c, !PT ;  /* 0x00000035040d7212 */ /* 0x000fce00078e3cff */
[----:B------:R-:W-:-:S04]  /*0150*/  @!P0 LOP3.LUT R6, R6, 0x1b, RZ, 0x3c, !PT ;  /* 0x0000001b06068812 */ /* 0x000fc800078e3cff */
[C---:B------:R-:W-:Y:S01]  /*0160*/  PRMT R2, R6.reuse, 0x8880, RZ ;  /* 0x0000888006027816 */ /* 0x040fe200000000ff */
[----:B------:R-:W-:-:S03]  /*0170*/  IMAD.SHL.U32 R8, R6, 0x2, RZ ;  /* 0x0000000206087824 */ /* 0x000fc600078e00ff */
[----:B------:R-:W-:-:S13]  /*0180*/  ISETP.GE.AND P0, PT, R2, RZ, PT ;  /* 0x000000ff0200720c */ /* 0x000fda0003f06270 */
[----:B------:R-:W-:-:S04]  /*0190*/  @!P0 LOP3.LUT R8, R8, 0x1b, RZ, 0x3c, !PT ;  /* 0x0000001b08088812 */ /* 0x000fc800078e3cff */
[C---:B------:R-:W-:Y:S01]  /*01a0*/  PRMT R2, R8.reuse, 0x8880, RZ ;  /* 0x0000888008027816 */ /* 0x040fe200000000ff */
[C---:B------:R-:W-:Y:S01]  /*01b0*/  IMAD.SHL.U32 R9, R8.reuse, 0x2, RZ ;  /* 0x0000000208097824 */ /* 0x040fe200078e00ff */
[----:B------:R-:W-:Y:S02]  /*01c0*/  PRMT R55, R8, 0x8880, RZ ;  /* 0x0000888008377816 */ /* 0x000fe400000000ff */
[----:B------:R-:W-:Y:S02]  /*01d0*/  ISETP.GE.AND P0, PT, R2, RZ, PT ;  /* 0x000000ff0200720c */ /* 0x000fe40003f06270 */
[----:B------:R-:W1:Y:S01]  /*01e0*/  LDC.64 R2, c[0x4][0x40] ;  /* 0x01001000ff027b82 */ /* 0x000e620000000a00 */
[----:B------:R-:W-:-:S04]  /*01f0*/  PRMT R55, R55, 0x7710, RZ ;  /* 0x0000771037377816 */ /* 0x000fc800000000ff */
[----:B------:R-:W-:Y:S02]  /*0200*/  LOP3.LUT R8, R55, R53, R4, 0x96, !PT ;  /* 0x0000003537087212 */ /* 0x000fe400078e9604 */
[----:B------:R-:W-:-:S04]  /*0210*/  LOP3.LUT R61, R4, 0x1ff, R55, 0x78, !PT ;  /* 0x000001ff043d7812 */ /* 0x000fc800078e7837 */
[----:B------:R-:W-:-:S04]  /*0220*/  @!P0 LOP3.LUT R9, R9, 0x1b, RZ, 0x3c, !PT ;  /* 0x0000001b09098812 */ /* 0x000fc800078e3cff */
[C---:B------:R-:W-:Y:S01]  /*0230*/  PRMT R7, R9.reuse, 0x8880, RZ ;  /* 0x0000888009077816 */ /* 0x040fe200000000ff */
[C---:B------:R-:W-:Y:S01]  /*0240*/  IMAD.SHL.U32 R60, R9.reuse, 0x2, RZ ;  /* 0x00000002093c7824 */ /* 0x040fe200078e00ff */
[----:B------:R-:W-:Y:S02]  /*0250*/  PRMT R46, R9, 0x8880, RZ ;  /* 0x00008880092e7816 */ /* 0x000fe400000000ff */
[----:B------:R-:W-:Y:S02]  /*0260*/  ISETP.GE.AND P0, PT, R7, RZ, PT ;  /* 0x000000ff0700720c */ /* 0x000fe40003f06270 */
[----:B------:R-:W-:Y:S02]  /*0270*/  PRMT R7, R0, 0x8880, RZ ;  /* 0x0000888000077816 */ /* 0x000fe400000000ff */
[----:B------:R-:W-:Y:S01]  /*0280*/  PRMT R46, R46, 0x7710, RZ ;  /* 0x000077102e2e7816 */ /* 0x000fe200000000ff */
[----:B-1----:R-:W-:Y:S01]  /*0290*/  IMAD.WIDE.U32 R2, R0, 0x100, R2 ;  /* 0x0000010000027825 */ /* 0x002fe200078e0002 */
[----:B------:R-:W-:-:S02]  /*02a0*/  PRMT R7, R7, 0x7710, RZ ;  /* 0x0000771007077816 */ /* 0x000fc400000000ff */
[----:B------:R-:W-:Y:S01]  /*02b0*/  LOP3.LUT R46, R46, 0x1ff, RZ, 0xc0, !PT ;  /* 0x000001ff2e2e7812 */ /* 0x000fe200078ec0ff */
[----:B------:R-:W-:Y:S01]  /*02c0*/  VIADD R0, R0, 0x1 ;  /* 0x0000000100007836 */ /* 0x000fe20000000000 */
[----:B------:R-:W-:Y:S01]  /*02d0*/  LOP3.LUT R11, R53, R7, RZ, 0x3c, !PT ;  /* 0x00000007350b7212 */ /* 0x000fe200078e3cff */
[----:B0-----:R0:W-:Y:S01]  /*02e0*/  STG.E.U8 desc[UR4][R2.64+0x6], R13 ;  /* 0x0000060d02007986 */ /* 0x0011e2000c101104 */
[-CC-:B------:R-:W-:Y:S02]  /*02f0*/  LOP3.LUT R15, R7, R53.reuse, R4.reuse, 0x96, !PT ;  /* 0x00000035070f7212 */ /* 0x180fe400078e9604 */
[----:B------:R-:W-:Y:S01]  /*0300*/  @!P0 LOP3.LUT R60, R60, 0x1b, RZ, 0x3c, !PT ;  /* 0x0000001b3c3c8812 */ /* 0x000fe200078e3cff */
[----:B------:R1:W-:Y:S01]  /*0310*/  STG.E.U8 desc[UR4][R2.64+0x3], R11 ;  /* 0x0000030b02007986 */ /* 0x0003e2000c101104 */
[-C--:B------:R-:W-:Y:S02]  /*0320*/  LOP3.LUT R16, R46, R53.reuse, R4, 0x96, !PT ;  /* 0x000000352e107212 */ /* 0x080fe400078e9604 */
[C---:B------:R-:W-:Y:S01]  /*0330*/  PRMT R10, R60.reuse, 0x8880, RZ ;  /* 0x000088803c0a7816 */ /* 0x040fe200000000ff */
[----:B------:R-:W-:Y:S01]  /*0340*/  STG.E.U8 desc[UR4][R2.64+0x7], R15 ;  /* 0x0000070f02007986 */ /* 0x000fe2000c101104 */
[C---:B------:R-:W-:Y:S01]  /*0350*/  PRMT R43, R60.reuse, 0x8880, RZ ;  /* 0x000088803c2b7816 */ /* 0x040fe200000000ff */
[----:B------:R-:W-:Y:S01]  /*0360*/  IMAD.SHL.U32 R60, R60, 0x2, RZ ;  /* 0x000000023c3c7824 */ /* 0x000fe200078e00ff */
[----:B------:R-:W-:Y:S01]  /*0370*/  LOP3.LUT R30, R46, R53, R55, 0x96, !PT ;  /* 0x000000352e1e7212 */ /* 0x000fe200078e9637 */
[----:B------:R-:W-:Y:S01]  /*0380*/  IMAD.MOV.U32 R5, RZ, RZ, R10 ;  /* 0x000000ffff057224 */ /* 0x000fe200078e000a */
[----:B------:R-:W-:Y:S01]  /*0390*/  PRMT R10, R6, 0x8880, RZ ;  /* 0x00008880060a7816 */ /* 0x000fe200000000ff */
[----:B------:R-:W-:Y:S01]  /*03a0*/  STG.E.U8 desc[UR4][R2.64+0x1], R7 ;  /* 0x0000010702007986 */ /* 0x000fe2000c101104 */
[----:B0-----:R-:W-:-:S02]  /*03b0*/  LOP3.LUT R13, R55, R7, RZ, 0x3c, !PT ;  /* 0x00000007370d7212 */ /* 0x001fc400078e3cff */
[----:B------:R-:W-:Y:S01]  /*03c0*/  PRMT R10, R10, 0x7710, RZ ;  /* 0x000077100a0a7816 */ /* 0x000fe200000000ff */
[----:B------:R-:W-:Y:S01]  /*03d0*/  STG.E.U8 desc[UR4][R2.64], RZ ;  /* 0x000000ff02007986 */ /* 0x000fe2000c101104 */
[----:B------:R-:W-:Y:S02]  /*03e0*/  ISETP.GE.AND P0, PT, R5, RZ, PT ;  /* 0x000000ff0500720c */ /* 0x000fe40003f06270 */
[-C--:B------:R-:W-:Y:S01]  /*03f0*/  LOP3.LUT R5, R4, R7.reuse, RZ, 0x3c, !PT ;  /* 0x0000000704057212 */ /* 0x080fe200078e3cff */
[----:B------:R-:W-:Y:S01]  /*0400*/  STG.E.U8 desc[UR4][R2.64+0x11], R13 ;  /* 0x0000110d02007986 */ /* 0x000fe2000c101104 */
[C---:B------:R-:W-:Y:S02]  /*0410*/  LOP3.LUT R17, R10.reuse, R7, RZ, 0x3c, !PT ;  /* 0x000000070a117212 */ /* 0x040fe400078e3cff */
[CC--:B-1----:R-:W-:Y:S01]  /*0420*/  LOP3.LUT R11, R10.reuse, R53.reuse, RZ, 0x3c, !PT ;  /* 0x000000350a0b7212 */ /* 0x0c2fe200078e3cff */
[----:B------:R0:W-:Y:S01]  /*0430*/  STG.E.U8 desc[UR4][R2.64+0x5], R5 ;  /* 0x0000050502007986 */ /* 0x0001e2000c101104 */
[----:B------:R-:W-:-:S02]  /*0440*/  LOP3.LUT R6, R10, R53, R4, 0x96, !PT ;  /* 0x000000350a067212 */ /* 0x000fc400078e9604 */
[CCC-:B------:R-:W-:Y:S01]  /*0450*/  LOP3.LUT R12, R55.reuse, R53.reuse, R10.reuse, 0x96, !PT ;  /* 0x00000035370c7212 */ /* 0x1c0fe200078e960a */
[----:B------:R1:W-:Y:S01]  /*0460*/  STG.E.U8 desc[UR4][R2.64+0x9], R17 ;  /* 0x0000091102007986 */ /* 0x0003e2000c101104 */
[-CC-:B------:R-:W-:Y:S02]  /*0470*/  LOP3.LUT R14, R55, R4.reuse, R10.reuse, 0x96, !PT ;  /* 0x00000004370e7212 */ /* 0x180fe400078e960a */
[C-C-:B------:R-:W-:Y:S01]  /*0480*/  LOP3.LUT R19, R7.reuse, R53, R10.reuse, 0x96, !PT ;  /* 0x0000003507137212 */ /* 0x140fe200078e960a */
[----:B------:R2:W-:Y:S01]  /*0490*/  STG.E.U8 desc[UR4][R2.64+0xa], R11 ;  /* 0x00000a0b02007986 */ /* 0x0005e2000c101104 */
[-C--:B------:R-:W-:Y:S02]  /*04a0*/  LOP3.LUT R23, R7, R4.reuse, R10, 0x96, !PT ;  /* 0x0000000407177212 */ /* 0x080fe400078e960a */
[----:B------:R-:W-:Y:S01]  /*04b0*/  LOP3.LUT R21, R10, R4, RZ, 0x3c, !PT ;  /* 0x000000040a157212 */ /* 0x000fe200078e3cff */
[----:B------:R3:W-:Y:S01]  /*04c0*/  STG.E.U8 desc[UR4][R2.64+0xb], R19 ;  /* 0x00000b1302007986 */ /* 0x0007e2000c101104 */
[----:B0-----:R-:W-:-:S02]  /*04d0*/  LOP3.LUT R5, R6, R7, RZ, 0x3c, !PT ;  /* 0x0000000706057212 */ /* 0x001fc400078e3cff */
[C-C-:B------:R-:W-:Y:S01]  /*04e0*/  LOP3.LUT R15, R7.reuse, R53, R55.reuse, 0x96, !PT ;  /* 0x00000035070f7212 */ /* 0x140fe200078e9637 */
[----:B------:R0:W-:Y:S01]  /*04f0*/  STG.E.U8 desc[UR4][R2.64+0xd], R23 ;  /* 0x00000d1702007986 */ /* 0x0001e2000c101104 */
[CC--:B-1----:R-:W-:Y:S02]  /*0500*/  LOP3.LUT R17, R7.reuse, R4.reuse, R55, 0x96, !PT ;  /* 0x0000000407117212 */ /* 0x0c2fe400078e9637 */
[-C--:B------:R-:W-:Y:S01]  /*0510*/  LOP3.LUT R9, R12, R7.reuse, RZ, 0x3c, !PT ;  /* 0x000000070c097212 */ /* 0x080fe200078e3cff */
[----:B------:R1:W-:Y:S01]  /*0520*/  STG.E.U8 desc[UR4][R2.64+0xc], R21 ;  /* 0x00000c1502007986 */ /* 0x0003e2000c101104 */
[----:B--2---:R-:W-:Y:S02]  /*0530*/  LOP3.LUT R11, R14, R7, RZ, 0x3c, !PT ;  /* 0x000000070e0b7212 */ /* 0x004fe400078e3cff */
[----:B------:R-:W-:Y:S01]  /*0540*/  LOP3.LUT R18, R10, R4, R53, 0x96, !PT ;  /* 0x000000040a127212 */ /* 0x000fe200078e9635 */
[----:B------:R2:W-:Y:S01]  /*0550*/  STG.E.U8 desc[UR4][R2.64+0xf], R5 ;  /* 0x00000f0502007986 */ /* 0x0005e2000c101104 */
[----:B---3--:R-:W-:-:S02]  /*0560*/  LOP3.LUT R19, R7, R10, R55, 0x96, !PT ;  /* 0x0000000a07137212 */ /* 0x008fc400078e9637 */
[----:B------:R-:W-:Y:S01]  /*0570*/  LOP3.LUT R13, R46, R7, RZ, 0x3c, !PT ;  /* 0x000000072e0d7212 */ /* 0x000fe200078e3cff */
[----:B------:R3:W-:Y:S01]  /*0580*/  STG.E.U8 desc[UR4][R2.64+0x13], R15 ;  /* 0x0000130f02007986 */ /* 0x0007e2000c101104 */
[C---:B0-----:R-:W-:Y:S02]  /*0590*/  LOP3.LUT R23, R7.reuse, R12, R46, 0x96, !PT ;  /* 0x0000000c07177212 */ /* 0x041fe400078e962e */
[--C-:B------:R-:W-:Y:S01]  /*05a0*/  LOP3.LUT R39, R18, 0x1ff, R55.reuse, 0x78, !PT ;  /* 0x000001ff12277812 */ /* 0x100fe200078e7837 */
[----:B------:R0:W-:Y:S01]  /*05b0*/  STG.E.U8 desc[UR4][R2.64+0x15], R17 ;  /* 0x0000151102007986 */ /* 0x0001e2000c101104 */
[----:B-1----:R-:W-:Y:S02]  /*05c0*/  LOP3.LUT R21, R7, R6, R55, 0x96, !PT ;  /* 0x0000000607157212 */ /* 0x002fe400078e9637 */
[----:B------:R-:W-:Y:S01]  /*05d0*/  LOP3.LUT R36, R46, R53, R10, 0x96, !PT ;  /* 0x000000352e247212 */ /* 0x000fe200078e960a */
[----:B------:R1:W-:Y:S01]  /*05e0*/  STG.E.U8 desc[UR4][R2.64+0x1b], R9 ;  /* 0x00001b0902007986 */ /* 0x0003e2000c101104 */
[----:B--2---:R-:W-:-:S02]  /*05f0*/  LOP3.LUT R5, R8, R7, RZ, 0x3c, !PT ;  /* 0x0000000708057212 */ /* 0x004fc400078e3cff */
[----:B------:R-:W-:Y:S01]  /*0600*/  LOP3.LUT R32, R46, R4, R10, 0x96, !PT ;  /* 0x000000042e207212 */ /* 0x000fe200078e960a */
[----:B------:R2:W-:Y:S01]  /*0610*/  STG.E.U8 desc[UR4][R2.64+0x1d], R11 ;  /* 0x00001d0b02007986 */ /* 0x0005e2000c101104 */
[--C-:B---3--:R-:W-:Y:S02]  /*0620*/  LOP3.LUT R15, R7, R8, R46.reuse, 0x96, !PT ;  /* 0x00000008070f7212 */ /* 0x108fe400078e962e */
[----:B------:R-:W-:Y:S01]  /*0630*/  PRMT R43, R43, 0x7710, RZ ;  /* 0x000077102b2b7816 */ /* 0x000fe200000000ff */
[----:B------:R3:W-:Y:S01]  /*0640*/  STG.E.U8 desc[UR4][R2.64+0x19], R19 ;  /* 0x0000191302007986 */ /* 0x0007e2000c101104 */
[C-C-:B0-----:R-:W-:Y:S02]  /*0650*/  LOP3.LUT R17, R7.reuse, R53, R46.reuse, 0x96, !PT ;  /* 0x0000003507117212 */ /* 0x141fe400078e962e */
[C-C-:B------:R-:W-:Y:S01]  /*0660*/  LOP3.LUT R31, R7.reuse, R14, R46.reuse, 0x96, !PT ;  /* 0x0000000e071f7212 */ /* 0x140fe200078e962e */
[----:B------:R0:W-:Y:S01]  /*0670*/  STG.E.U8 desc[UR4][R2.64+0x1f], R21 ;  /* 0x00001f1502007986 */ /* 0x0001e2000c101104 */
[----:B-1----:R-:W-:-:S02]  /*0680*/  LOP3.LUT R9, R7, R6, R46, 0x96, !PT ;  /* 0x0000000607097212 */ /* 0x002fc400078e962e */
[C---:B------:R-:W-:Y:S01]  /*0690*/  LOP3.LUT R25, R46.reuse, R18, RZ, 0x3c, !PT ;  /* 0x000000122e197212 */ /* 0x040fe200078e3cff */
[----:B------:R1:W-:Y:S01]  /*06a0*/  STG.E.U8 desc[UR4][R2.64+0x3b], R23 ;  /* 0x00003b1702007986 */ /* 0x0003e2000c101104 */
[--C-:B--2---:R-:W-:Y:S02]  /*06b0*/  LOP3.LUT R11, R53, 0x1ff, R55.reuse, 0x78, !PT ;  /* 0x000001ff350b7812 */ /* 0x104fe400078e7837 */
[C-C-:B------:R-:W-:Y:S01]  /*06c0*/  LOP3.LUT R48, R46.reuse, R6, R55.reuse, 0x96, !PT ;  /* 0x000000062e307212 */ /* 0x140fe200078e9637 */
[----:B------:R2:W-:Y:S01]  /*06d0*/  STG.E.U8 desc[UR4][R2.64+0x17], R5 ;  /* 0x0000170502007986 */ /* 0x0005e2000c101104 */
[CCC-:B---3--:R-:W-:Y:S02]  /*06e0*/  LOP3.LUT R19, R7.reuse, R4.reuse, R46.reuse, 0x96, !PT ;  /* 0x0000000407137212 */ /* 0x1c8fe400078e962e */
[----:B------:R-:W-:Y:S01]  /*06f0*/  LOP3.LUT R24, R46, R4, R55, 0x96, !PT ;  /* 0x000000042e187212 */ /* 0x000fe200078e9637 */
[----:B------:R3:W-:Y:S01]  /*0700*/  STG.E.U8 desc[UR4][R2.64+0x37], R15 ;  /* 0x0000370f02007986 */ /* 0x0007e2000c101104 */
[----:B0-----:R-:W-:-:S02]  /*0710*/  LOP3.LUT R21, R7, R55, R46, 0x96, !PT ;  /* 0x0000003707157212 */ /* 0x001fc400078e962e */
[CCC-:B------:R-:W-:Y:S01]  /*0720*/  LOP3.LUT R22, R46.reuse, R10.reuse, R55.reuse, 0x96, !PT ;  /* 0x0000000a2e167212 */ /* 0x1c0fe200078e9637 */
[----:B------:R0:W-:Y:S01]  /*0730*/  STG.E.U8 desc[UR4][R2.64+0x23], R17 ;  /* 0x0000231102007986 */ /* 0x0001e2000c101104 */
[----:B-1----:R-:W-:Y:S02]  /*0740*/  LOP3.LUT R23, R46, R11, RZ, 0x3c, !PT ;  /* 0x0000000b2e177212 */ /* 0x002fe400078e3cff */
[----:B------:R-:W-:Y:S01]  /*0750*/  LOP3.LUT R43, R43, 0x1ff, RZ, 0xc0, !PT ;  /* 0x000001ff2b2b7812 */ /* 0x000fe200078ec0ff */
[----:B------:R1:W-:Y:S01]  /*0760*/  STG.E.U8 desc[UR4][R2.64+0x2f], R9 ;  /* 0x00002f0902007986 */ /* 0x0003e2000c101104 */
[----:B--2---:R-:W-:Y:S02]  /*0770*/  LOP3.LUT R5, R7, R10, R46, 0x96, !PT ;  /* 0x0000000a07057212 */ /* 0x004fe400078e962e */
[----:B------:R-:W-:Y:S01]  /*0780*/  LOP3.LUT R33, R48, R7, RZ, 0x3c, !PT ;  /* 0x0000000730217212 */ /* 0x000fe200078e3cff */
[----:B------:R2:W-:Y:S01]  /*0790*/  STG.E.U8 desc[UR4][R2.64+0x25], R19 ;  /* 0x0000251302007986 */ /* 0x0005e2000c101104 */
[----:B---3--:R-:W-:-:S02]  /*07a0*/  LOP3.LUT R15, R4, 0x1ff, R55, 0x78, !PT ;  /* 0x000001ff040f7812 */ /* 0x008fc400078e7837 */
[----:B------:R-:W-:Y:S01]  /*07b0*/  LOP3.LUT R51, R7, R14, R43, 0x96, !PT ;  /* 0x0000000e07337212 */ /* 0x000fe200078e962b */
[----:B------:R3:W-:Y:S01]  /*07c0*/  STG.E.U8 desc[UR4][R2.64+0x31], R21 ;  /* 0x0000311502007986 */ /* 0x0007e2000c101104 */
[----:B0-----:R-:W-:Y:S02]  /*07d0*/  LOP3.LUT R17, R10, 0x1ff, R55, 0x78, !PT ;  /* 0x000001ff0a117812 */ /* 0x001fe400078e7837 */
[C---:B------:R-:W-:Y:S01]  /*07e0*/  LOP3.LUT R27, R46.reuse, R15, RZ, 0x3c, !PT ;  /* 0x0000000f2e1b7212 */ /* 0x040fe200078e3cff */
[----:B------:R0:W-:Y:S01]  /*07f0*/  STG.E.U8 desc[UR4][R2.64+0x32], R23 ;  /* 0x0000321702007986 */ /* 0x0001e2000c101104 */
[----:B-1----:R-:W-:Y:S02]  /*0800*/  LOP3.LUT R9, R55, 0x1ff, RZ, 0xc0, !PT ;  /* 0x000001ff37097812 */ /* 0x002fe400078ec0ff */
[C---:B------:R-:W-:Y:S01]  /*0810*/  LOP3.LUT R29, R46.reuse, R17, RZ, 0x3c, !PT ;  /* 0x000000112e1d7212 */ /* 0x040fe200078e3cff */
[----:B------:R1:W-:Y:S01]  /*0820*/  STG.E.U8 desc[UR4][R2.64+0x21], R13 ;  /* 0x0000210d02007986 */ /* 0x0003e2000c101104 */
[----:B--2---:R-:W-:-:S02]  /*0830*/  LOP3.LUT R19, R46, R53, RZ, 0x3c, !PT ;  /* 0x000000352e137212 */ /* 0x004fc400078e3cff */
[----:B------:R-:W-:Y:S01]  /*0840*/  LOP3.LUT R41, R9, R10, R4, 0x96, !PT ;  /* 0x0000000a09297212 */ /* 0x000fe200078e9604 */
[----:B------:R2:W-:Y:S01]  /*0850*/  STG.E.U8 desc[UR4][R2.64+0x29], R5 ;  /* 0x0000290502007986 */ /* 0x0005e2000c101104 */
[CC--:B---3--:R-:W-:Y:S02]  /*0860*/  LOP3.LUT R21, R46.reuse, R4.reuse, RZ, 0x3c, !PT ;  /* 0x000000042e157212 */ /* 0x0c8fe400078e3cff */
[C---:B------:R-:W-:Y:S01]  /*0870*/  LOP3.LUT R14, R43.reuse, R4, R10, 0x96, !PT ;  /* 0x000000042b0e7212 */ /* 0x040fe200078e960a */
[----:B------:R3:W-:Y:S01]  /*0880*/  STG.E.U8 desc[UR4][R2.64+0x10], R9 ;  /* 0x0000100902007986 */ /* 0x0007e2000c101104 */
[----:B0-----:R-:W-:Y:S02]  /*0890*/  LOP3.LUT R23, R46, R10, RZ, 0x3c, !PT ;  /* 0x0000000a2e177212 */ /* 0x001fe400078e3cff */
[-C--:B------:R-:W-:Y:S01]  /*08a0*/  LOP3.LUT R26, R43, R4.reuse, R55, 0x96, !PT ;  /* 0x000000042b1a7212 */ /* 0x080fe200078e9637 */
[----:B------:R0:W-:Y:S01]  /*08b0*/  STG.E.U8 desc[UR4][R2.64+0x34], R27 ;  /* 0x0000341b02007986 */ /* 0x0001e2000c101104 */
[----:B-1----:R-:W-:-:S02]  /*08c0*/  LOP3.LUT R13, R9, R4, R53, 0x96, !PT ;  /* 0x00000004090d7212 */ /* 0x002fc400078e9635 */
[-C--:B------:R-:W-:Y:S01]  /*08d0*/  LOP3.LUT R28, R43, R10.reuse, R55, 0x96, !PT ;  /* 0x0000000a2b1c7212 */ /* 0x080fe200078e9637 */
[----:B------:R1:W-:Y:S01]  /*08e0*/  STG.E.U8 desc[UR4][R2.64+0x38], R29 ;  /* 0x0000381d02007986 */ /* 0x0003e2000c101104 */
[-C--:B--2---:R-:W-:Y:S02]  /*08f0*/  LOP3.LUT R5, R9, R10.reuse, R53, 0x96, !PT ;  /* 0x0000000a09057212 */ /* 0x084fe400078e9635 */
[----:B------:R-:W-:Y:S01]  /*0900*/  LOP3.LUT R45, R43, R11, RZ, 0x3c, !PT ;  /* 0x0000000b2b2d7212 */ /* 0x000fe200078e3cff */
[----:B------:R2:W-:Y:S01]  /*0910*/  STG.E.U8 desc[UR4][R2.64+0x22], R19 ;  /* 0x0000221302007986 */ /* 0x0005e2000c101104 */
[C---:B---3--:R-:W-:Y:S02]  /*0920*/  LOP3.LUT R9, R46.reuse, R39, RZ, 0x3c, !PT ;  /* 0x000000272e097212 */ /* 0x048fe400078e3cff */
[----:B------:R-:W-:Y:S01]  /*0930*/  LOP3.LUT R35, R7, R10, R43, 0x96, !PT ;  /* 0x0000000a07237212 */ /* 0x000fe200078e962b */
[----:B------:R3:W-:Y:S01]  /*0940*/  STG.E.U8 desc[UR4][R2.64+0x24], R21 ;  /* 0x0000241502007986 */ /* 0x0007e2000c101104 */
[----:B0-----:R-:W-:-:S02]  /*0950*/  LOP3.LUT R27, R46, R13, RZ, 0x3c, !PT ;  /* 0x0000000d2e1b7212 */ /* 0x001fc400078e3cff */
[C---:B------:R-:W-:Y:S01]  /*0960*/  LOP3.LUT R47, R43.reuse, R15, RZ, 0x3c, !PT ;  /* 0x0000000f2b2f7212 */ /* 0x040fe200078e3cff */
[----:B------:R0:W-:Y:S01]  /*0970*/  STG.E.U8 desc[UR4][R2.64+0x28], R23 ;  /* 0x0000281702007986 */ /* 0x0001e2000c101104 */
[----:B-1----:R-:W-:Y:S02]  /*0980*/  LOP3.LUT R29, R46, R41, RZ, 0x3c, !PT ;  /* 0x000000292e1d7212 */ /* 0x002fe400078e3cff */
[----:B------:R-:W-:Y:S01]  /*0990*/  LOP3.LUT R49, R43, R17, RZ, 0x3c, !PT ;  /* 0x000000112b317212 */ /* 0x000fe200078e3cff */
[----:B------:R1:W-:Y:S01]  /*09a0*/  STG.E.U8 desc[UR4][R2.64+0x3e], R9 ;  /* 0x00003e0902007986 */ /* 0x0003e2000c101104 */
[-C--:B--2---:R-:W-:Y:S02]  /*09b0*/  LOP3.LUT R19, R16, R7.reuse, RZ, 0x3c, !PT ;  /* 0x0000000710137212 */ /* 0x084fe400078e3cff */
[----:B------:R-:W-:Y:S01]  /*09c0*/  @!P0 LOP3.LUT R60, R60, 0x1b, RZ, 0x3c, !PT ;  /* 0x0000001b3c3c8812 */ /* 0x000fe200078e3cff */
[----:B------:R2:W-:Y:S01]  /*09d0*/  STG.E.U8 desc[UR4][R2.64+0x3d], R31 ;  /* 0x00003d1f02007986 */ /* 0x0005e2000c101104 */
[----:B---3--:R-:W-:-:S02]  /*09e0*/  LOP3.LUT R21, R36, R7, RZ, 0x3c, !PT ;  /* 0x0000000724157212 */ /* 0x008fc400078e3cff */
[C-C-:B------:R-:W-:Y:S01]  /*09f0*/  LOP3.LUT R44, R43.reuse, R53, R46.reuse, 0x96, !PT ;  /* 0x000000352b2c7212 */ /* 0x140fe200078e962e */
[----:B------:R3:W-:Y:S01]  /*0a00*/  STG.E.U8 desc[UR4][R2.64+0x2e], R25 ;  /* 0x00002e1902007986 */ /* 0x0007e2000c101104 */
[----:B0-----:R-:W-:Y:S02]  /*0a10*/  LOP3.LUT R23, R32, R7, RZ, 0x3c, !PT ;  /* 0x0000000720177212 */ /* 0x001fe400078e3cff */
[C---:B------:R-:W-:Y:S01]  /*0a20*/  LOP3.LUT R38, R43.reuse, R10, R46, 0x96, !PT ;  /* 0x0000000a2b267212 */ /* 0x040fe200078e962e */
[----:B------:R0:W-:Y:S01]  /*0a30*/  STG.E.U8 desc[UR4][R2.64+0x36], R27 ;  /* 0x0000361b02007986 */ /* 0x0001e2000c101104 */
[----:B-1----:R-:W-:Y:S02]  /*0a40*/  PRMT R9, R20, 0x7710, RZ ;  /* 0x0000771014097816 */ /* 0x002fe400000000ff */
[----:B------:R-:W-:Y:S01]  /*0a50*/  LOP3.LUT R20, R43, R53, R55, 0x96, !PT ;  /* 0x000000352b147212 */ /* 0x000fe200078e9637 */
[----:B------:R1:W-:Y:S01]  /*0a60*/  STG.E.U8 desc[UR4][R2.64+0x3c], R29 ;  /* 0x00003c1d02007986 */ /* 0x0003e2000c101104 */
[----:B--2---:R-:W-:-:S02]  /*0a70*/  LOP3.LUT R31, R46, R5, RZ, 0x3c, !PT ;  /* 0x000000052e1f7212 */ /* 0x004fc400078e3cff */
[--C-:B------:R-:W-:Y:S01]  /*0a80*/  LOP3.LUT R37, R9, R48, R43.reuse, 0x96, !PT ;  /* 0x0000003009257212 */ /* 0x100fe200078e962b */
[----:B------:R2:W-:Y:S01]  /*0a90*/  STG.E.U8 desc[UR4][R2.64+0x27], R19 ;  /* 0x0000271302007986 */ /* 0x0005e2000c101104 */
[-C--:B---3--:R-:W-:Y:S02]  /*0aa0*/  LOP3.LUT R25, R30, R7.reuse, RZ, 0x3c, !PT ;  /* 0x000000071e197212 */ /* 0x088fe400078e3cff */
[----:B------:R-:W-:Y:S01]  /*0ab0*/  LOP3.LUT R40, R43, R4, R46, 0x96, !PT ;  /* 0x000000042b287212 */ /* 0x000fe200078e962e */
[----:B------:R3:W-:Y:S01]  /*0ac0*/  STG.E.U8 desc[UR4][R2.64+0x2b], R21 ;  /* 0x00002b1502007986 */ /* 0x0007e2000c101104 */
[----:B0-----:R-:W-:Y:S02]  /*0ad0*/  LOP3.LUT R27, R24, R7, RZ, 0x3c, !PT ;  /* 0x00000007181b7212 */ /* 0x001fe400078e3cff */
[----:B------:R-:W-:Y:S01]  /*0ae0*/  LOP3.LUT R50, R60, 0x1ff, RZ, 0xc0, !PT ;  /* 0x000001ff3c327812 */ /* 0x000fe200078ec0ff */
[----:B------:R0:W-:Y:S01]  /*0af0*/  STG.E.U8 desc[UR4][R2.64+0x2d], R23 ;  /* 0x00002d1702007986 */ /* 0x0001e2000c101104 */
[----:B-1----:R-:W-:-:S02]  /*0b00*/  LOP3.LUT R29, R7, R12, R43, 0x96, !PT ;  /* 0x0000000c071d7212 */ /* 0x002fc400078e962b */
[----:B------:R-:W-:Y:S01]  /*0b10*/  LOP3.LUT R12, R43, R53, R10, 0x96, !PT ;  /* 0x000000352b0c7212 */ /* 0x000fe200078e960a */
[----:B------:R1:W-:Y:S01]  /*0b20*/  STG.E.U8 desc[UR4][R2.64+0x3a], R31 ;  /* 0x00003a1f02007986 */ /* 0x0003e2000c101104 */
[-C--:B--2---:R-:W-:Y:S02]  /*0b30*/  LOP3.LUT R19, R22, R7.reuse, RZ, 0x3c, !PT ;  /* 0x0000000716137212 */ /* 0x084fe400078e3cff */
[--C-:B------:R-:W-:Y:S01]  /*0b40*/  LOP3.LUT R57, R9, R30, R43.reuse, 0x96, !PT ;  /* 0x0000001e09397212 */ /* 0x100fe200078e962b */
[----:B------:R2:W-:Y:S01]  /*0b50*/  STG.E.U8 desc[UR4][R2.64+0x3f], R33 ;  /* 0x00003f2102007986 */ /* 0x0005e2000c101104 */
[----:B---3--:R-:W-:Y:S02]  /*0b60*/  LOP3.LUT R21, R43, R7, RZ, 0x3c, !PT ;  /* 0x000000072b157212 */ /* 0x008fe400078e3cff */
[--C-:B------:R-:W-:Y:S01]  /*0b70*/  LOP3.LUT R59, R9, R22, R43.reuse, 0x96, !PT ;  /* 0x00000016093b7212 */ /* 0x100fe200078e962b */
[----:B------:R3:W-:Y:S01]  /*0b80*/  STG.E.U8 desc[UR4][R2.64+0x33], R25 ;  /* 0x0000331902007986 */ /* 0x0007e2000c101104 */
[----:B0-----:R-:W-:-:S02]  /*0b90*/  LOP3.LUT R23, R7, R8, R43, 0x96, !PT ;  /* 0x0000000807177212 */ /* 0x001fc400078e962b */
[-C--:B------:R-:W-:Y:S01]  /*0ba0*/  LOP3.LUT R8, R43, R53.reuse, R4, 0x96, !PT ;  /* 0x000000352b087212 */ /* 0x080fe200078e9604 */
[----:B------:R0:W-:Y:S01]  /*0bb0*/  STG.E.U8 desc[UR4][R2.64+0x35], R27 ;  /* 0x0000351b02007986 */ /* 0x0001e2000c101104 */
[C---:B-1----:R-:W-:Y:S02]  /*0bc0*/  LOP3.LUT R31, R7.reuse, R53, R43, 0x96, !PT ;  /* 0x00000035071f7212 */ /* 0x042fe400078e962b */
[----:B------:R-:W-:Y:S01]  /*0bd0*/  LOP3.LUT R42, R50, R43, R13, 0x96, !PT ;  /* 0x0000002b322a7212 */ /* 0x000fe200078e960d */
[----:B------:R1:W-:Y:S01]  /*0be0*/  STG.E.U8 desc[UR4][R2.64+0x39], R19 ;  /* 0x0000391302007986 */ /* 0x0003e2000c101104 */
[----:B--2---:R-:W-:Y:S02]  /*0bf0*/  LOP3.LUT R33, R7, R4, R43, 0x96, !PT ;  /* 0x0000000407217212 */ /* 0x004fe400078e962b */
[----:B------:R-:W-:Y:S01]  /*0c00*/  LOP3.LUT R58, R55, R53, R10, 0x96, !PT ;  /* 0x00000035373a7212 */ /* 0x000fe200078e960a */
[----:B------:R2:W-:Y:S01]  /*0c10*/  STG.E.U8 desc[UR4][R2.64+0x7f], R37 ;  /* 0x00007f2502007986 */ /* 0x0005e2000c101104 */
[----:B---3--:R-:W-:-:S02]  /*0c20*/  LOP3.LUT R25, R20, R7, RZ, 0x3c, !PT ;  /* 0x0000000714197212 */ /* 0x008fc400078e3cff */
[----:B------:R-:W-:Y:S01]  /*0c30*/  ISETP.NE.AND P0, PT, R0, 0x100, PT ;  /* 0x000001000000780c */ /* 0x000fe20003f05270 */
[----:B------:R3:W-:Y:S01]  /*0c40*/  STG.E.U8 desc[UR4][R2.64+0x57], R23 ;  /* 0x0000571702007986 */ /* 0x0007e2000c101104 */
[-C--:B0-----:R-:W-:Y:S02]  /*0c50*/  LOP3.LUT R27, R26, R7.reuse, RZ, 0x3c, !PT ;  /* 0x000000071a1b7212 */ /* 0x081fe400078e3cff */
[--C-:B------:R-:W-:Y:S01]  /*0c60*/  LOP3.LUT R58, R60, R58, R43.reuse, 0x96, !PT ;  /* 0x0000003a3c3a7212 */ /* 0x100fe200078e962b */
[----:B------:R0:W-:Y:S01]  /*0c70*/  STG.E.U8 desc[UR4][R2.64+0x5b], R29 ;  /* 0x00005b1d02007986 */ /* 0x0001e2000c101104 */
[----:B-1----:R-:W-:Y:S02]  /*0c80*/  LOP3.LUT R19, R8, R7, RZ, 0x3c, !PT ;  /* 0x0000000708137212 */ /* 0x002fe400078e3cff */
[----:B------:R-:W-:Y:S01]  /*0c90*/  LOP3.LUT R58, R58, R9, RZ, 0x3c, !PT ;  /* 0x000000093a3a7212 */ /* 0x000fe200078e3cff */
[----:B------:R1:W-:Y:S01]  /*0ca0*/  STG.E.U8 desc[UR4][R2.64+0x41], R21 ;  /* 0x0000411502007986 */ /* 0x0003e2000c101104 */
[----:B--2---:R-:W-:-:S02]  /*0cb0*/  LOP3.LUT R37, R7, R6, R43, 0x96, !PT ;  /* 0x0000000607257212 */ /* 0x004fc400078e962b */
[C---:B------:R-:W-:Y:S01]  /*0cc0*/  LOP3.LUT R6, R43.reuse, R6, R55, 0x96, !PT ;  /* 0x000000062b067212 */ /* 0x040fe200078e9637 */
[----:B------:R2:W-:Y:S01]  /*0cd0*/  STG.E.U8 desc[UR4][R2.64+0x12], R11 ;  /* 0x0000120b02007986 */ /* 0x0005e2000c101104 */
[-C--:B---3--:R-:W-:Y:S02]  /*0ce0*/  LOP3.LUT R23, R14, R7.reuse, RZ, 0x3c, !PT ;  /* 0x000000070e177212 */ /* 0x088fe400078e3cff */
[----:B0-----:R-:W-:Y:S01]  /*0cf0*/  LOP3.LUT R29, R28, R7, RZ, 0x3c, !PT ;  /* 0x000000071c1d7212 */ /* 0x001fe200078e3cff */
[----:B------:R0:W-:Y:S01]  /*0d00*/  STG.E.U8 desc[UR4][R2.64+0x52], R45 ;  /* 0x0000522d02007986 */ /* 0x0001e2000c101104 */
[----:B------:R-:W-:Y:S02]  /*0d10*/  LOP3.LUT R28, R43, R55, R46, 0x96, !PT ;  /* 0x000000372b1c7212 */ /* 0x000fe400078e962e */
[----:B-1----:R-:W-:Y:S01]  /*0d20*/  LOP3.LUT R21, R12, R7, RZ, 0x3c, !PT ;  /* 0x000000070c157212 */ /* 0x002fe200078e3cff */
[----:B------:R1:W-:Y:S01]  /*0d30*/  STG.E.U8 desc[UR4][R2.64+0x14], R15 ;  /* 0x0000140f02007986 */ /* 0x0003e2000c101104 */
[----:B------:R-:W-:-:S02]  /*0d40*/  LOP3.LUT R7, R7, R55, R43, 0x96, !PT ;  /* 0x0000003707077212 */ /* 0x000fc400078e962b */
[C---:B--2---:R-:W-:Y:S01]  /*0d50*/  LOP3.LUT R11, R43.reuse, R4, RZ, 0x3c, !PT ;  /* 0x000000042b0b7212 */ /* 0x044fe200078e3cff */
[----:B------:R2:W-:Y:S01]  /*0d60*/  STG.E.U8 desc[UR4][R2.64+0x45], R33 ;  /* 0x0000452102007986 */ /* 0x0005e2000c101104 */
[----:B------:R-:W-:Y:S02]  /*0d70*/  LOP3.LUT R12, R48, R60, RZ, 0x3c, !PT ;  /* 0x0000003c300c7212 */ /* 0x000fe400078e3cff */
[----:B------:R-:W-:Y:S01]  /*0d80*/  LOP3.LUT R48, R60, R48, R43, 0x96, !PT ;  /* 0x000000303c307212 */ /* 0x000fe200078e962b */
[----:B------:R3:W-:Y:S01]  /*0d90*/  STG.E.U8 desc[UR4][R2.64+0x51], R7 ;  /* 0x0000510702007986 */ /* 0x0007e2000c101104 */
[C---:B0-----:R-:W-:Y:S02]  /*0da0*/  LOP3.LUT R45, R43.reuse, R5, RZ, 0x3c, !PT ;  /* 0x000000052b2d7212 */ /* 0x041fe400078e3cff */
[C---:B-1----:R-:W-:Y:S01]  /*0db0*/  LOP3.LUT R15, R43.reuse, R4, R53, 0x96, !PT ;  /* 0x000000042b0f7212 */ /* 0x042fe200078e9635 */
[----:B------:R0:W-:Y:S01]  /*0dc0*/  STG.E.U8 desc[UR4][R2.64+0x44], R11 ;  /* 0x0000440b02007986 */ /* 0x0001e2000c101104 */
[----:B--2---:R-:W-:-:S03]  /*0dd0*/  LOP3.LUT R33, R43, R10, R4, 0x96, !PT ;  /* 0x0000000a2b217212 */ /* 0x004fc600078e9604 */
[----:B------:R1:W-:Y:S01]  /*0de0*/  STG.E.U8 desc[UR4][R2.64+0x5a], R45 ;  /* 0x00005a2d02007986 */ /* 0x0003e2000c101104 */
[----:B---3--:R-:W-:-:S03]  /*0df0*/  LOP3.LUT R7, R43, R53, RZ, 0x3c, !PT ;  /* 0x000000352b077212 */ /* 0x008fc600078e3cff */
[----:B------:R2:W-:Y:S01]  /*0e00*/  STG.E.U8 desc[UR4][R2.64+0x54], R47 ;  /* 0x0000542f02007986 */ /* 0x0005e2000c101104 */
[----:B0-----:R-:W-:-:S03]  /*0e10*/  LOP3.LUT R11, R43, R39, RZ, 0x3c, !PT ;  /* 0x000000272b0b7212 */ /* 0x001fc600078e3cff */
[----:B------:R0:W-:Y:S01]  /*0e20*/  STG.E.U8 desc[UR4][R2.64+0x18], R17 ;  /* 0x0000181102007986 */ /* 0x0001e2000c101104 */
[----:B-1----:R-:W-:-:S03]  /*0e30*/  LOP3.LUT R45, R46, R10, R4, 0x96, !PT ;  /* 0x0000000a2e2d7212 */ /* 0x002fc600078e9604 */
[----:B------:R1:W-:Y:S01]  /*0e40*/  STG.E.U8 desc[UR4][R2.64+0x42], R7 ;  /* 0x0000420702007986 */ /* 0x0003e2000c101104 */
[----:B--2---:R-:W-:-:S03]  /*0e50*/  LOP3.LUT R47, R46, R4, R53, 0x96, !PT ;  /* 0x000000042e2f7212 */ /* 0x004fc600078e9635 */
[----:B------:R2:W-:Y:S01]  /*0e60*/  STG.E.U8 desc[UR4][R2.64+0x5d], R51 ;  /* 0x00005d3302007986 */ /* 0x0005e2000c101104 */
[----:B0-----:R-:W-:-:S03]  /*0e70*/  LOP3.LUT R17, R43, R10, RZ, 0x3c, !PT ;  /* 0x0000000a2b117212 */ /* 0x001fc600078e3cff */
[----:B------:R0:W-:Y:S01]  /*0e80*/  STG.E.U8 desc[UR4][R2.64+0x43], R31 ;  /* 0x0000431f02007986 */ /* 0x0001e2000c101104 */
[----:B-1----:R-:W-:-:S03]  /*0e90*/  LOP3.LUT R7, R43, R41, RZ, 0x3c, !PT ;  /* 0x000000292b077212 */ /* 0x002fc600078e3cff */
[----:B------:R1:W-:Y:S01]  /*0ea0*/  STG.E.U8 desc[UR4][R2.64+0x46], R15 ;  /* 0x0000460f02007986 */ /* 0x0003e2000c101104 */
[----:B--2---:R-:W-:-:S03]  /*0eb0*/  LOP3.LUT R51, R43, R45, RZ, 0x3c, !PT ;  /* 0x0000002d2b337212 */ /* 0x004fc600078e3cff */
[----:B------:R2:W-:Y:S01]  /*0ec0*/  STG.E.U8 desc[UR4][R2.64+0x4c], R33 ;  /* 0x00004c2102007986 */ /* 0x0005e2000c101104 */
[----:B0-----:R-:W-:-:S03]  /*0ed0*/  LOP3.LUT R31, R43, R10, R53, 0x96, !PT ;  /* 0x0000000a2b1f7212 */ /* 0x001fc600078e9635 */
[----:B------:R0:W-:Y:S01]  /*0ee0*/  STG.E.U8 desc[UR4][R2.64+0x5e], R11 ;  /* 0x00005e0b02007986 */ /* 0x0001e2000c101104 */
[----:B-1----:R-:W-:-:S03]  /*0ef0*/  LOP3.LUT R15, R43, R46, RZ, 0x3c, !PT ;  /* 0x0000002e2b0f7212 */ /* 0x002fc600078e3cff */
[----:B------:R1:W-:Y:S01]  /*0f00*/  STG.E.U8 desc[UR4][R2.64+0x4d], R23 ;  /* 0x00004d1702007986 */ /* 0x0003e2000c101104 */
[----:B--2---:R-:W-:-:S03]  /*0f10*/  LOP3.LUT R33, R43, R47, RZ, 0x3c, !PT ;  /* 0x0000002f2b217212 */ /* 0x004fc600078e3cff */
[----:B------:R2:W-:Y:S01]  /*0f20*/  STG.E.U8 desc[UR4][R2.64+0x48], R17 ;  /* 0x0000481102007986 */ /* 0x0005e2000c101104 */
[----:B0-----:R-:W-:-:S03]  /*0f30*/  LOP3.LUT R11, R9, R32, R43, 0x96, !PT ;  /* 0x00000020090b7212 */ /* 0x001fc600078e962b */
[----:B------:R0:W-:Y:S01]  /*0f40*/  STG.E.U8 desc[UR4][R2.64+0x5c], R7 ;  /* 0x00005c0702007986 */ /* 0x0001e2000c101104 */
[----:B-1----:R-:W-:-:S03]  /*0f50*/  LOP3.LUT R23, R55, R53, R10, 0x96, !PT ;  /* 0x0000003537177212 */ /* 0x002fc600078e960a */
[----:B------:R1:W-:Y:S01]  /*0f60*/  STG.E.U8 desc[UR4][R2.64+0x6c], R51 ;  /* 0x00006c3302007986 */ /* 0x0003e2000c101104 */
[----:B--2---:R-:W-:-:S03]  /*0f70*/  LOP3.LUT R17, R9, R46, R43, 0x96, !PT ;  /* 0x0000002e09117212 */ /* 0x004fc600078e962b */
[----:B------:R2:W-:Y:S01]  /*0f80*/  STG.E.U8 desc[UR4][R2.64+0x4a], R31 ;  /* 0x00004a1f02007986 */ /* 0x0005e2000c101104 */
[----:B------:R-:W-:Y:S02]  /*0f90*/  LOP3.LUT R8, R23, R60, RZ, 0x3c, !PT ;  /* 0x0000003c17087212 */ /* 0x000fe400078e3cff */
[-CC-:B------:R-:W-:Y:S01]  /*0fa0*/  LOP3.LUT R20, R43, R23.reuse, R46.reuse, 0x96, !PT ;  /* 0x000000172b147212 */ /* 0x180fe200078e962e */
[----:B------:R3:W-:Y:S01]  /*0fb0*/  STG.E.U8 desc[UR4][R2.64+0x60], R15 ;  /* 0x0000600f02007986 */ /* 0x0007e2000c101104 */
[----:B0-----:R-:W-:Y:S02]  /*0fc0*/  LOP3.LUT R7, R9, R36, R43, 0x96, !PT ;  /* 0x0000002409077212 */ /* 0x001fe400078e962b */
[----:B------:R-:W-:Y:S01]  /*0fd0*/  LOP3.LUT R14, R60, R23, R46, 0x96, !PT ;  /* 0x000000173c0e7212 */ /* 0x000fe200078e962e */
[----:B------:R0:W-:Y:S01]  /*0fe0*/  STG.E.U8 desc[UR4][R2.64+0x53], R25 ;  /* 0x0000531902007986 */ /* 0x0001e2000c101104 */
[----:B-1----:R-:W-:Y:S02]  /*0ff0*/  LOP3.LUT R51, R55, R53, R4, 0x96, !PT ;  /* 0x0000003537337212 */ /* 0x002fe400078e9604 */
[----:B------:R-:W-:Y:S01]  /*1000*/  LOP3.LUT R23, R8, R9, RZ, 0x3c, !PT ;  /* 0x0000000908177212 */ /* 0x000fe200078e3cff */
[----:B------:R1:W-:Y:S01]  /*1010*/  STG.E.U8 desc[UR4][R2.64+0x66], R33 ;  /* 0x0000662102007986 */ /* 0x0003e2000c101104 */
[----:B--2---:R-:W-:-:S02]  /*1020*/  LOP3.LUT R31, R46, 0x1ff, R55, 0x78, !PT ;  /* 0x000001ff2e1f7812 */ /* 0x004fc400078e7837 */
[----:B------:R-:W-:Y:S01]  /*1030*/  LOP3.LUT R26, R43, R51, R46, 0x96, !PT ;  /* 0x000000332b1a7212 */ /* 0x000fe200078e962e */
[----:B------:R2:W-:Y:S01]  /*1040*/  STG.E.U8 desc[UR4][R2.64+0x6d], R11 ;  /* 0x00006d0b02007986 */ /* 0x0005e2000c101104 */
[----:B---3--:R-:W-:Y:S02]  /*1050*/  LOP3.LUT R15, R10, R53, R4, 0x96, !PT ;  /* 0x000000350a0f7212 */ /* 0x008fe400078e9604 */
[----:B0-----:R-:W-:Y:S01]  /*1060*/  LOP3.LUT R25, R55, R4, R10, 0x96, !PT ;  /* 0x0000000437197212 */ /* 0x001fe200078e960a */
[----:B------:R0:W-:Y:S01]  /*1070*/  STG.E.U8 desc[UR4][R2.64+0x61], R17 ;  /* 0x0000611102007986 */ /* 0x0001e2000c101104 */
[--C-:B------:R-:W-:Y:S02]  /*1080*/  LOP3.LUT R34, R43, R15, R46.reuse, 0x96, !PT ;  /* 0x0000000f2b227212 */ /* 0x100fe400078e962e */
[----:B-1----:R-:W-:Y:S01]  /*1090*/  LOP3.LUT R33, R9, R24, R43, 0x96, !PT ;  /* 0x0000001809217212 */ /* 0x002fe200078e962b */
[----:B------:R1:W-:Y:S01]  /*10a0*/  STG.E.U8 desc[UR4][R2.64+0x6b], R7 ;  /* 0x00006b0702007986 */ /* 0x0003e2000c101104 */
[----:B------:R-:W-:-:S02]  /*10b0*/  LOP3.LUT R8, R60, R25, R46, 0x96, !PT ;  /* 0x000000193c087212 */ /* 0x000fc400078e962e */
[C---:B--2---:R-:W-:Y:S01]  /*10c0*/  LOP3.LUT R11, R44.reuse, R9, RZ, 0x3c, !PT ;  /* 0x000000092c0b7212 */ /* 0x044fe200078e3cff */
[----:B------:R2:W-:Y:S01]  /*10d0*/  STG.E.U8 desc[UR4][R2.64+0x47], R19 ;  /* 0x0000471302007986 */ /* 0x0005e2000c101104 */
[----:B------:R-:W-:Y:S02]  /*10e0*/  LOP3.LUT R44, R44, R60, RZ, 0x3c, !PT ;  /* 0x0000003c2c2c7212 */ /* 0x000fe400078e3cff */
[----:B0-----:R-:W-:Y:S01]  /*10f0*/  LOP3.LUT R17, R43, R31, RZ, 0x3c, !PT ;  /* 0x0000001f2b117212 */ /* 0x001fe200078e3cff */
[----:B------:R0:W-:Y:S01]  /*1100*/  STG.E.U8 desc[UR4][R2.64+0x49], R35 ;  /* 0x0000492302007986 */ /* 0x0001e2000c101104 */
[----:B-1----:R-:W-:-:S03]  /*1110*/  LOP3.LUT R7, R6, R9, RZ, 0x3c, !PT ;  /* 0x0000000906077212 */ /* 0x002fc600078e3cff */
[----:B------:R1:W-:Y:S01]  /*1120*/  STG.E.U8 desc[UR4][R2.64+0xe], R18 ;  /* 0x00000e1202007986 */ /* 0x0003e2000c101104 */
[----:B--2---:R-:W-:-:S03]  /*1130*/  LOP3.LUT R19, R38, R9, RZ, 0x3c, !PT ;  /* 0x0000000926137212 */ /* 0x004fc600078e3cff */
[----:B------:R2:W-:Y:S01]  /*1140*/  STG.E.U8 desc[UR4][R2.64+0x75], R33 ;  /* 0x0000752102007986 */ /* 0x0005e2000c101104 */
[----:B------:R-:W-:Y:S02]  /*1150*/  LOP3.LUT R38, R38, R60, RZ, 0x3c, !PT ;  /* 0x0000003c26267212 */ /* 0x000fe400078e3cff */
[C---:B0-----:R-:W-:Y:S01]  /*1160*/  LOP3.LUT R35, R43.reuse, R18, RZ, 0x3c, !PT ;  /* 0x000000122b237212 */ /* 0x041fe200078e3cff */
[----:B------:R0:W-:Y:S01]  /*1170*/  STG.E.U8 desc[UR4][R2.64+0x63], R11 ;  /* 0x0000630b02007986 */ /* 0x0001e2000c101104 */
[----:B-1----:R-:W-:-:S03]  /*1180*/  LOP3.LUT R18, R43, R25, R46, 0x96, !PT ;  /* 0x000000192b127212 */ /* 0x002fc600078e962e */
[----:B------:R1:W-:Y:S01]  /*1190*/  STG.E.U8 desc[UR4][R2.64+0x4b], R21 ;  /* 0x00004b1502007986 */ /* 0x0003e2000c101104 */
[----:B--2---:R-:W-:-:S03]  /*11a0*/  LOP3.LUT R33, R12, R9, RZ, 0x3c, !PT ;  /* 0x000000090c217212 */ /* 0x004fc600078e3cff */
[----:B------:R2:W-:Y:S01]  /*11b0*/  STG.E.U8 desc[UR4][R2.64+0x59], R29 ;  /* 0x0000591d02007986 */ /* 0x0005e2000c101104 */
[-C--:B------:R-:W-:Y:S02]  /*11c0*/  LOP3.LUT R12, R25, R60.reuse, RZ, 0x3c, !PT ;  /* 0x0000003c190c7212 */ /* 0x080fe400078e3cff */
[-C--:B0-----:R-:W-:Y:S01]  /*11d0*/  LOP3.LUT R11, R26, R9.reuse, RZ, 0x3c, !PT ;  /* 0x000000091a0b7212 */ /* 0x081fe200078e3cff */
[----:B------:R0:W-:Y:S01]  /*11e0*/  STG.E.U8 desc[UR4][R2.64+0x70], R17 ;  /* 0x0000701102007986 */ /* 0x0001e2000c101104 */
[-C--:B------:R-:W-:Y:S02]  /*11f0*/  LOP3.LUT R25, R12, R9.reuse, RZ, 0x3c, !PT ;  /* 0x000000090c197212 */ /* 0x080fe400078e3cff */
[-C--:B-1----:R-:W-:Y:S01]  /*1200*/  LOP3.LUT R21, R34, R9.reuse, RZ, 0x3c, !PT ;  /* 0x0000000922157212 */ /* 0x082fe200078e3cff */
[----:B------:R1:W-:Y:S01]  /*1210*/  STG.E.U8 desc[UR4][R2.64+0x5f], R7 ;  /* 0x00005f0702007986 */ /* 0x0003e2000c101104 */
[-C--:B------:R-:W-:Y:S02]  /*1220*/  LOP3.LUT R12, R4, R60.reuse, RZ, 0x3c, !PT ;  /* 0x0000003c040c7212 */ /* 0x080fe400078e3cff */
[----:B--2---:R-:W-:Y:S01]  /*1230*/  LOP3.LUT R29, R8, R9, RZ, 0x3c, !PT ;  /* 0x00000009081d7212 */ /* 0x004fe200078e3cff */
[----:B------:R2:W-:Y:S01]  /*1240*/  STG.E.U8 desc[UR4][R2.64+0x69], R19 ;  /* 0x0000691302007986 */ /* 0x0005e2000c101104 */
[----:B------:R-:W-:-:S02]  /*1250*/  LOP3.LUT R8, R53, R60, RZ, 0x3c, !PT ;  /* 0x0000003c35087212 */ /* 0x000fc400078e3cff */
[-C--:B------:R-:W-:Y:S01]  /*1260*/  LOP3.LUT R34, R34, R60.reuse, RZ, 0x3c, !PT ;  /* 0x0000003c22227212 */ /* 0x080fe200078e3cff */
[----:B------:R3:W-:Y:S01]  /*1270*/  STG.E.U8 desc[UR4][R2.64+0x77], R11 ;  /* 0x0000770b02007986 */ /* 0x0007e2000c101104 */
[CC--:B0-----:R-:W-:Y:S02]  /*1280*/  LOP3.LUT R17, R40.reuse, R9.reuse, RZ, 0x3c, !PT ;  /* 0x0000000928117212 */ /* 0x0c1fe400078e3cff */
[-C--:B------:R-:W-:Y:S01]  /*1290*/  LOP3.LUT R40, R40, R60.reuse, RZ, 0x3c, !PT ;  /* 0x0000003c28287212 */ /* 0x080fe200078e3cff */
[----:B------:R0:W-:Y:S01]  /*12a0*/  STG.E.U8 desc[UR4][R2.64+0x6f], R21 ;  /* 0x00006f1502007986 */ /* 0x0001e2000c101104 */
[CC--:B-1----:R-:W-:Y:S02]  /*12b0*/  LOP3.LUT R7, R28.reuse, R9.reuse, RZ, 0x3c, !PT ;  /* 0x000000091c077212 */ /* 0x0c2fe400078e3cff */
[----:B------:R-:W-:Y:S01]  /*12c0*/  LOP3.LUT R28, R28, R60, RZ, 0x3c, !PT ;  /* 0x0000003c1c1c7212 */ /* 0x000fe200078e3cff */
[----:B------:R1:W-:Y:S01]  /*12d0*/  STG.E.U8 desc[UR4][R2.64+0x65], R17 ;  /* 0x0000651102007986 */ /* 0x0003e2000c101104 */
[----:B--2---:R-:W-:-:S02]  /*12e0*/  LOP3.LUT R19, R18, R9, RZ, 0x3c, !PT ;  /* 0x0000000912137212 */ /* 0x004fc400078e3cff */
[-C--:B------:R-:W-:Y:S01]  /*12f0*/  LOP3.LUT R26, R26, R60.reuse, RZ, 0x3c, !PT ;  /* 0x0000003c1a1a7212 */ /* 0x080fe200078e3cff */
[----:B------:R2:W-:Y:S01]  /*1300*/  STG.E.U8 desc[UR4][R2.64+0x71], R7 ;  /* 0x0000710702007986 */ /* 0x0005e2000c101104 */
[----:B---3--:R-:W-:Y:S02]  /*1310*/  LOP3.LUT R11, R8, R9, RZ, 0x3c, !PT ;  /* 0x00000009080b7212 */ /* 0x008fe400078e3cff */
[C---:B------:R-:W-:Y:S01]  /*1320*/  LOP3.LUT R8, R60.reuse, R53, R4, 0x96, !PT ;  /* 0x000000353c087212 */ /* 0x040fe200078e9604 */
[----:B------:R3:W-:Y:S01]  /*1330*/  STG.E.U8 desc[UR4][R2.64+0x7d], R19 ;  /* 0x00007d1302007986 */ /* 0x0007e2000c101104 */
[-C--:B0-----:R-:W-:Y:S02]  /*1340*/  LOP3.LUT R21, R60, R9.reuse, RZ, 0x3c, !PT ;  /* 0x000000093c157212 */ /* 0x081fe400078e3cff */
[----:B------:R-:W-:Y:S01]  /*1350*/  LOP3.LUT R18, R18, R60, RZ, 0x3c, !PT ;  /* 0x0000003c12127212 */ /* 0x000fe200078e3cff */
[----:B------:R0:W-:Y:S01]  /*1360*/  STG.E.U8 desc[UR4][R2.64+0x9b], R23 ;  /* 0x00009b1702007986 */ /* 0x0001e2000c101104 */
[----:B-1----:R-:W-:-:S02]  /*1370*/  LOP3.LUT R17, R20, R9, RZ, 0x3c, !PT ;  /* 0x0000000914117212 */ /* 0x002fc400078e3cff */
[-C--:B------:R-:W-:Y:S01]  /*1380*/  LOP3.LUT R20, R20, R60.reuse, RZ, 0x3c, !PT ;  /* 0x0000003c14147212 */ /* 0x080fe200078e3cff */
[----:B------:R1:W-:Y:S01]  /*1390*/  STG.E.U8 desc[UR4][R2.64+0x55], R27 ;  /* 0x0000551b02007986 */ /* 0x0003e2000c101104 */
[----:B--2---:R-:W-:Y:S02]  /*13a0*/  LOP3.LUT R7, R50, R53, RZ, 0x3c, !PT ;  /* 0x0000003532077212 */ /* 0x004fe400078e3cff */
[-C--:B------:R-:W-:Y:S01]  /*13b0*/  LOP3.LUT R28, R28, R9.reuse, RZ, 0x3c, !PT ;  /* 0x000000091c1c7212 */ /* 0x080fe200078e3cff */
[----:B------:R2:W-:Y:S01]  /*13c0*/  STG.E.U8 desc[UR4][R2.64+0x81], R21 ;  /* 0x0000811502007986 */ /* 0x0005e2000c101104 */
[-C--:B---3--:R-:W-:Y:S02]  /*13d0*/  LOP3.LUT R19, R12, R9.reuse, RZ, 0x3c, !PT ;  /* 0x000000090c137212 */ /* 0x088fe400078e3cff */
[----:B------:R-:W-:Y:S01]  /*13e0*/  LOP3.LUT R12, R10, R60, RZ, 0x3c, !PT ;  /* 0x0000003c0a0c7212 */ /* 0x000fe200078e3cff */
[----:B------:R3:W-:Y:S01]  /*13f0*/  STG.E.U8 desc[UR4][R2.64+0x9d], R25 ;  /* 0x00009d1902007986 */ /* 0x0007e2000c101104 */
[----:B0-----:R-:W-:-:S02]  /*1400*/  LOP3.LUT R23, R8, R9, RZ, 0x3c, !PT ;  /* 0x0000000908177212 */ /* 0x001fc400078e3cff */
[-CC-:B------:R-:W-:Y:S01]  /*1410*/  LOP3.LUT R8, R60, R4.reuse, R10.reuse, 0x96, !PT ;  /* 0x000000043c087212 */ /* 0x180fe200078e960a */
[----:B------:R0:W-:Y:S01]  /*1420*/  STG.E.U8 desc[UR4][R2.64+0x73], R57 ;  /* 0x0000733902007986 */ /* 0x0001e2000c101104 */
[----:B-1----:R-:W-:Y:S02]  /*1430*/  LOP3.LUT R27, R14, R9, RZ, 0x3c, !PT ;  /* 0x000000090e1b7212 */ /* 0x002fe400078e3cff */
[----:B------:R-:W-:Y:S01]  /*1440*/  LOP3.LUT R14, R60, R53, R10, 0x96, !PT ;  /* 0x000000353c0e7212 */ /* 0x000fe200078e960a */
[----:B------:R1:W-:Y:S01]  /*1450*/  STG.E.U8 desc[UR4][R2.64+0x7b], R17 ;  /* 0x00007b1102007986 */ /* 0x0003e2000c101104 */
[----:B--2---:R-:W-:Y:S02]  /*1460*/  LOP3.LUT R21, R50, R4, R53, 0x96, !PT ;  /* 0x0000000432157212 */ /* 0x004fe400078e9635 */
[----:B------:R-:W-:Y:S01]  /*1470*/  LOP3.LUT R26, R26, R9, RZ, 0x3c, !PT ;  /* 0x000000091a1a7212 */ /* 0x000fe200078e3cff */
[----:B------:R2:W-:Y:S01]  /*1480*/  STG.E.U8 desc[UR4][R2.64+0x82], R7 ;  /* 0x0000820702007986 */ /* 0x0005e2000c101104 */
[----:B---3--:R-:W-:-:S02]  /*1490*/  LOP3.LUT R25, R50, R10, RZ, 0x3c, !PT ;  /* 0x0000000a32197212 */ /* 0x008fc400078e3cff */
[-C--:B------:R-:W-:Y:S01]  /*14a0*/  LOP3.LUT R20, R20, R9.reuse, RZ, 0x3c, !PT ;  /* 0x0000000914147212 */ /* 0x080fe200078e3cff */
[----:B------:R3:W-:Y:S01]  /*14b0*/  STG.E.U8 desc[UR4][R2.64+0x85], R19 ;  /* 0x0000851302007986 */ /* 0x0007e2000c101104 */
[-C--:B0-----:R-:W-:Y:S02]  /*14c0*/  LOP3.LUT R57, R10, R4.reuse, R53, 0x96, !PT ;  /* 0x000000040a397212 */ /* 0x081fe400078e9635 */
[-C--:B------:R-:W-:Y:S01]  /*14d0*/  LOP3.LUT R18, R18, R9.reuse, RZ, 0x3c, !PT ;  /* 0x0000000912127212 */ /* 0x080fe200078e3cff */
[----:B------:R0:W-:Y:S01]  /*14e0*/  STG.E.U8 desc[UR4][R2.64+0x83], R11 ;  /* 0x0000830b02007986 */ /* 0x0001e2000c101104 */
[----:B-1----:R-:W-:Y:S02]  /*14f0*/  LOP3.LUT R17, R50, R4, RZ, 0x3c, !PT ;  /* 0x0000000432117212 */ /* 0x002fe400078e3cff */
[----:B--2---:R-:W-:Y:S01]  /*1500*/  LOP3.LUT R7, R12, R9, RZ, 0x3c, !PT ;  /* 0x000000090c077212 */ /* 0x004fe200078e3cff */
[----:B------:R1:W-:Y:S01]  /*1510*/  STG.E.U8 desc[UR4][R2.64+0x86], R21 ;  /* 0x0000861502007986 */ /* 0x0003e2000c101104 */
[----:B------:R-:W-:-:S02]  /*1520*/  LOP3.LUT R12, R15, R60, RZ, 0x3c, !PT ;  /* 0x0000003c0f0c7212 */ /* 0x000fc400078e3cff */
[-C--:B---3--:R-:W-:Y:S01]  /*1530*/  LOP3.LUT R19, R8, R9.reuse, RZ, 0x3c, !PT ;  /* 0x0000000908137212 */ /* 0x088fe200078e3cff */
[----:B------:R2:W-:Y:S01]  /*1540*/  STG.E.U8 desc[UR4][R2.64+0x79], R59 ;  /* 0x0000793b02007986 */ /* 0x0005e2000c101104 */
[----:B------:R-:W-:Y:S02]  /*1550*/  LOP3.LUT R8, R55, R60, RZ, 0x3c, !PT ;  /* 0x0000003c37087212 */ /* 0x000fe400078e3cff */
[----:B0-----:R-:W-:Y:S01]  /*1560*/  LOP3.LUT R11, R14, R9, RZ, 0x3c, !PT ;  /* 0x000000090e0b7212 */ /* 0x001fe200078e3cff */
[----:B------:R0:W-:Y:S01]  /*1570*/  STG.E.U8 desc[UR4][R2.64+0x88], R25 ;  /* 0x0000881902007986 */ /* 0x0001e2000c101104 */
[--C-:B------:R-:W-:Y:S02]  /*1580*/  LOP3.LUT R14, R60, R4, R55.reuse, 0x96, !PT ;  /* 0x000000043c0e7212 */ /* 0x100fe400078e9637 */
[----:B-1----:R-:W-:Y:S01]  /*1590*/  LOP3.LUT R21, R50, R57, RZ, 0x3c, !PT ;  /* 0x0000003932157212 */ /* 0x002fe200078e3cff */
[----:B------:R1:W-:Y:S01]  /*15a0*/  STG.E.U8 desc[UR4][R2.64+0x84], R17 ;  /* 0x0000841102007986 */ /* 0x0003e2000c101104 */
[----:B--2---:R-:W-:-:S03]  /*15b0*/  LOP3.LUT R59, R53, 0x1ff, R55, 0x78, !PT ;  /* 0x000001ff353b7812 */ /* 0x004fc600078e7837 */
[----:B------:R2:W-:Y:S01]  /*15c0*/  STG.E.U8 desc[UR4][R2.64+0x89], R7 ;  /* 0x0000890702007986 */ /* 0x0005e2000c101104 */
[----:B0-----:R-:W-:-:S03]  /*15d0*/  LOP3.LUT R25, R50, 0x1ff, R55, 0x78, !PT ;  /* 0x000001ff32197812 */ /* 0x001fc600078e7837 */
[----:B------:R0:W-:Y:S01]  /*15e0*/  STG.E.U8 desc[UR4][R2.64+0x87], R23 ;  /* 0x0000871702007986 */ /* 0x0001e2000c101104 */
[----:B-1----:R-:W-:-:S03]  /*15f0*/  LOP3.LUT R17, R50, R10, R4, 0x96, !PT ;  /* 0x0000000a32117212 */ /* 0x002fc600078e9604 */
[----:B------:R1:W-:Y:S01]  /*1600*/  STG.E.U8 desc[UR4][R2.64+0x8b], R11 ;  /* 0x00008b0b02007986 */ /* 0x0003e2000c101104 */
[----:B--2---:R-:W-:-:S03]  /*1610*/  LOP3.LUT R7, R8, R9, RZ, 0x3c, !PT ;  /* 0x0000000908077212 */ /* 0x004fc600078e3cff */
[----:B------:R2:W-:Y:S01]  /*1620*/  STG.E.U8 desc[UR4][R2.64+0x8e], R21 ;  /* 0x00008e1502007986 */ /* 0x0005e2000c101104 */
[----:B------:R-:W-:Y:S02]  /*1630*/  LOP3.LUT R8, R51, R60, RZ, 0x3c, !PT ;  /* 0x0000003c33087212 */ /* 0x000fe400078e3cff */
[----:B0-----:R-:W-:Y:S01]  /*1640*/  LOP3.LUT R23, R12, R9, RZ, 0x3c, !PT ;  /* 0x000000090c177212 */ /* 0x001fe200078e3cff */
[----:B------:R0:W-:Y:S01]  /*1650*/  STG.E.U8 desc[UR4][R2.64+0x90], R25 ;  /* 0x0000901902007986 */ /* 0x0001e2000c101104 */
[----:B------:R-:W-:Y:S02]  /*1660*/  LOP3.LUT R12, R60, R53, R55, 0x96, !PT ;  /* 0x000000353c0c7212 */ /* 0x000fe400078e9637 */
[----:B-1----:R-:W-:Y:S01]  /*1670*/  LOP3.LUT R11, R50, R59, RZ, 0x3c, !PT ;  /* 0x0000003b320b7212 */ /* 0x002fe200078e3cff */
[----:B------:R1:W-:Y:S01]  /*1680*/  STG.E.U8 desc[UR4][R2.64+0x8c], R17 ;  /* 0x00008c1102007986 */ /* 0x0003e2000c101104 */
[----:B--2---:R-:W-:-:S03]  /*1690*/  LOP3.LUT R21, R14, R9, RZ, 0x3c, !PT ;  /* 0x000000090e157212 */ /* 0x004fc600078e3cff */
[----:B------:R2:W-:Y:S01]  /*16a0*/  STG.E.U8 desc[UR4][R2.64+0x92], R11 ;  /* 0x0000920b02007986 */ /* 0x0005e2000c101104 */
[----:B0-----:R-:W-:-:S03]  /*16b0*/  LOP3.LUT R25, R8, R9, RZ, 0x3c, !PT ;  /* 0x0000000908197212 */ /* 0x001fc600078e3cff */
[----:B------:R0:W-:Y:S01]  /*16c0*/  STG.E.U8 desc[UR4][R2.64+0x8f], R23 ;  /* 0x00008f1702007986 */ /* 0x0001e2000c101104 */
[--C-:B------:R-:W-:Y:S02]  /*16d0*/  LOP3.LUT R8, R60, R15, R55.reuse, 0x96, !PT ;  /* 0x0000000f3c087212 */ /* 0x100fe400078e9637 */
[----:B-1----:R-:W-:Y:S01]  /*16e0*/  LOP3.LUT R17, R12, R9, RZ, 0x3c, !PT ;  /* 0x000000090c117212 */ /* 0x002fe200078e3cff */
[----:B------:R1:W-:Y:S01]  /*16f0*/  STG.E.U8 desc[UR4][R2.64+0x95], R21 ;  /* 0x0000951502007986 */ /* 0x0003e2000c101104 */
[----:B------:R-:W-:Y:S02]  /*1700*/  LOP3.LUT R12, R60, R10, R55, 0x96, !PT ;  /* 0x0000000a3c0c7212 */ /* 0x000fe400078e9637 */
[C---:B--2---:R-:W-:Y:S01]  /*1710*/  LOP3.LUT R11, R50.reuse, R5, RZ, 0x3c, !PT ;  /* 0x00000005320b7212 */ /* 0x044fe200078e3cff */
[----:B------:R2:W-:Y:S01]  /*1720*/  STG.E.U8 desc[UR4][R2.64+0x91], R7 ;  /* 0x0000910702007986 */ /* 0x0005e2000c101104 */
[----:B0-----:R-:W-:-:S03]  /*1730*/  LOP3.LUT R23, R50, R13, RZ, 0x3c, !PT ;  /* 0x0000000d32177212 */ /* 0x001fc600078e3cff */
[----:B------:R0:W-:Y:S01]  /*1740*/  STG.E.U8 desc[UR4][R2.64+0x8d], R19 ;  /* 0x00008d1302007986 */ /* 0x0001e2000c101104 */
[----:B-1----:R-:W-:-:S03]  /*1750*/  LOP3.LUT R21, R8, R9, RZ, 0x3c, !PT ;  /* 0x0000000908157212 */ /* 0x002fc600078e3cff */
[----:B------:R1:W-:Y:S01]  /*1760*/  STG.E.U8 desc[UR4][R2.64+0x93], R17 ;  /* 0x0000931102007986 */ /* 0x0003e2000c101104 */
[----:B------:R-:W-:Y:S02]  /*1770*/  LOP3.LUT R8, R60, R53, R46, 0x96, !PT ;  /* 0x000000353c087212 */ /* 0x000fe400078e962e */
[----:B--2---:R-:W-:Y:S01]  /*1780*/  LOP3.LUT R7, R12, R9, RZ, 0x3c, !PT ;  /* 0x000000090c077212 */ /* 0x004fe200078e3cff */
[----:B------:R2:W-:Y:S01]  /*1790*/  STG.E.U8 desc[UR4][R2.64+0x9a], R11 ;  /* 0x00009a0b02007986 */ /* 0x0005e2000c101104 */
[----:B------:R-:W-:Y:S02]  /*17a0*/  LOP3.LUT R12, R46, R60, RZ, 0x3c, !PT ;  /* 0x0000003c2e0c7212 */ /* 0x000fe400078e3cff */
[C---:B0-----:R-:W-:Y:S01]  /*17b0*/  LOP3.LUT R19, R50.reuse, R61, RZ, 0x3c, !PT ;  /* 0x0000003d32137212 */ /* 0x041fe200078e3cff */
[----:B------:R0:W-:Y:S01]  /*17c0*/  STG.E.U8 desc[UR4][R2.64+0x96], R23 ;  /* 0x0000961702007986 */ /* 0x0001e2000c101104 */
[----:B-1----:R-:W-:-:S03]  /*17d0*/  LOP3.LUT R17, R50, R41, RZ, 0x3c, !PT ;  /* 0x0000002932117212 */ /* 0x002fc600078e3cff */
[----:B------:R1:W-:Y:S01]  /*17e0*/  STG.E.U8 desc[UR4][R2.64+0x94], R19 ;  /* 0x0000941302007986 */ /* 0x0003e2000c101104 */
[----:B--2---:R-:W-:-:S03]  /*17f0*/  LOP3.LUT R11, R8, R9, RZ, 0x3c, !PT ;  /* 0x00000009080b7212 */ /* 0x004fc600078e3cff */
[----:B------:R2:W-:Y:S01]  /*1800*/  STG.E.U8 desc[UR4][R2.64+0x99], R7 ;  /* 0x0000990702007986 */ /* 0x0005e2000c101104 */
[----:B------:R-:W-:Y:S02]  /*1810*/  LOP3.LUT R8, R16, R60, RZ, 0x3c, !PT ;  /* 0x0000003c10087212 */ /* 0x000fe400078e3cff */
[----:B0-----:R-:W-:Y:S01]  /*1820*/  LOP3.LUT R23, R12, R9, RZ, 0x3c, !PT ;  /* 0x000000090c177212 */ /* 0x001fe200078e3cff */
[----:B------:R0:W-:Y:S01]  /*1830*/  STG.E.U8 desc[UR4][R2.64+0x9f], R21 ;  /* 0x00009f1502007986 */ /* 0x0001e2000c101104 */
[----:B------:R-:W-:Y:S02]  /*1840*/  LOP3.LUT R12, R60, R4, R46, 0x96, !PT ;  /* 0x000000043c0c7212 */ /* 0x000fe400078e962e */
[C---:B-1----:R-:W-:Y:S01]  /*1850*/  LOP3.LUT R19, R50.reuse, R39, RZ, 0x3c, !PT ;  /* 0x0000002732137212 */ /* 0x042fe200078e3cff */
[----:B------:R1:W-:Y:S01]  /*1860*/  STG.E.U8 desc[UR4][R2.64+0x9c], R17 ;  /* 0x00009c1102007986 */ /* 0x0003e2000c101104 */
[----:B--2---:R-:W-:-:S03]  /*1870*/  LOP3.LUT R7, R50, R46, R53, 0x96, !PT ;  /* 0x0000002e32077212 */ /* 0x004fc600078e9635 */
[----:B------:R2:W-:Y:S01]  /*1880*/  STG.E.U8 desc[UR4][R2.64+0xbb], R27 ;  /* 0x0000bb1b02007986 */ /* 0x0005e2000c101104 */
[----:B0-----:R-:W-:-:S03]  /*1890*/  LOP3.LUT R21, R8, R9, RZ, 0x3c, !PT ;  /* 0x0000000908157212 */ /* 0x001fc600078e3cff */
[----:B------:R0:W-:Y:S01]  /*18a0*/  STG.E.U8 desc[UR4][R2.64+0x9e], R19 ;  /* 0x00009e1302007986 */ /* 0x0001e2000c101104 */
[----:B------:R-:W-:Y:S02]  /*18b0*/  LOP3.LUT R8, R36, R60, RZ, 0x3c, !PT ;  /* 0x0000003c24087212 */ /* 0x000fe400078e3cff */
[----:B------:R-:W-:Y:S01]  /*18c0*/  LOP3.LUT R36, R60, R36, R43, 0x96, !PT ;  /* 0x000000243c247212 */ /* 0x000fe200078e962b */
[----:B------:R3:W-:Y:S01]  /*18d0*/  STG.E.U8 desc[UR4][R2.64+0xa3], R11 ;  /* 0x0000a30b02007986 */ /* 0x0007e2000c101104 */
[-C--:B-1----:R-:W-:Y:S02]  /*18e0*/  LOP3.LUT R17, R12, R9.reuse, RZ, 0x3c, !PT ;  /* 0x000000090c117212 */ /* 0x082fe400078e3cff */
[-C--:B------:R-:W-:Y:S01]  /*18f0*/  LOP3.LUT R12, R60, R10.reuse, R46, 0x96, !PT ;  /* 0x0000000a3c0c7212 */ /* 0x080fe200078e962e */
[----:B------:R1:W-:Y:S01]  /*1900*/  STG.E.U8 desc[UR4][R2.64+0xa2], R7 ;  /* 0x0000a20702007986 */ /* 0x0003e2000c101104 */
[----:B--2---:R-:W-:Y:S02]  /*1910*/  LOP3.LUT R27, R50, R10, R53, 0x96, !PT ;  /* 0x0000000a321b7212 */ /* 0x004fe400078e9635 */
[----:B------:R-:W-:Y:S01]  /*1920*/  LOP3.LUT R36, R36, R9, RZ, 0x3c, !PT ;  /* 0x0000000924247212 */ /* 0x000fe200078e3cff */
[----:B------:R2:W-:Y:S01]  /*1930*/  STG.E.U8 desc[UR4][R2.64+0xa5], R17 ;  /* 0x0000a51102007986 */ /* 0x0005e2000c101104 */
[----:B0-----:R-:W-:-:S02]  /*1940*/  LOP3.LUT R19, R50, R47, RZ, 0x3c, !PT ;  /* 0x0000002f32137212 */ /* 0x001fc400078e3cff */
[-C--:B---3--:R-:W-:Y:S01]  /*1950*/  LOP3.LUT R11, R8, R9.reuse, RZ, 0x3c, !PT ;  /* 0x00000009080b7212 */ /* 0x088fe200078e3cff */
[----:B------:R0:W-:Y:S01]  /*1960*/  STG.E.U8 desc[UR4][R2.64+0x8a], R27 ;  /* 0x00008a1b02007986 */ /* 0x0001e2000c101104 */
[----:B------:R-:W-:Y:S02]  /*1970*/  LOP3.LUT R8, R32, R60, RZ, 0x3c, !PT ;  /* 0x0000003c20087212 */ /* 0x000fe400078e3cff */
[----:B-1----:R-:W-:Y:S01]  /*1980*/  LOP3.LUT R7, R12, R9, RZ, 0x3c, !PT ;  /* 0x000000090c077212 */ /* 0x002fe200078e3cff */
[----:B------:R1:W-:Y:S01]  /*1990*/  STG.E.U8 desc[UR4][R2.64+0xa6], R19 ;  /* 0x0000a61302007986 */ /* 0x0003e2000c101104 */
[----:B------:R-:W-:Y:S02]  /*19a0*/  LOP3.LUT R12, R60, R15, R46, 0x96, !PT ;  /* 0x0000000f3c0c7212 */ /* 0x000fe400078e962e */
[----:B--2---:R-:W-:Y:S01]  /*19b0*/  LOP3.LUT R17, R50, R45, RZ, 0x3c, !PT ;  /* 0x0000002d32117212 */ /* 0x004fe200078e3cff */
[----:B------:R2:W-:Y:S01]  /*19c0*/  STG.E.U8 desc[UR4][R2.64+0xa7], R21 ;  /* 0x0000a71502007986 */ /* 0x0005e2000c101104 */
[----:B------:R-:W-:-:S02]  /*19d0*/  LOP3.LUT R32, R60, R32, R43, 0x96, !PT ;  /* 0x000000203c207212 */ /* 0x000fc400078e962b */
[----:B0-----:R-:W-:Y:S01]  /*19e0*/  LOP3.LUT R27, R10, 0x1ff, R55, 0x78, !PT ;  /* 0x000001ff0a1b7812 */ /* 0x001fe200078e7837 */
[----:B------:R0:W-:Y:S01]  /*19f0*/  STG.E.U8 desc[UR4][R2.64+0xbd], R29 ;  /* 0x0000bd1d02007986 */ /* 0x0001e2000c101104 */
[-C--:B------:R-:W-:Y:S02]  /*1a00*/  LOP3.LUT R32, R32, R9.reuse, RZ, 0x3c, !PT ;  /* 0x0000000920207212 */ /* 0x080fe400078e3cff */
[----:B-1----:R-:W-:Y:S01]  /*1a10*/  LOP3.LUT R19, R8, R9, RZ, 0x3c, !PT ;  /* 0x0000000908137212 */ /* 0x002fe200078e3cff */
[----:B------:R1:W-:Y:S01]  /*1a20*/  STG.E.U8 desc[UR4][R2.64+0xa1], R23 ;  /* 0x0000a11702007986 */ /* 0x0003e2000c101104 */
[----:B------:R-:W-:Y:S02]  /*1a30*/  LOP3.LUT R8, R60, R55, R46, 0x96, !PT ;  /* 0x000000373c087212 */ /* 0x000fe400078e962e */
[----:B--2---:R-:W-:Y:S01]  /*1a40*/  LOP3.LUT R21, R12, R9, RZ, 0x3c, !PT ;  /* 0x000000090c157212 */ /* 0x004fe200078e3cff */
[----:B------:R2:W-:Y:S01]  /*1a50*/  STG.E.U8 desc[UR4][R2.64+0x58], R49 ;  /* 0x0000583102007986 */ /* 0x0005e2000c101104 */
[----:B------:R-:W-:-:S02]  /*1a60*/  LOP3.LUT R12, R30, R60, RZ, 0x3c, !PT ;  /* 0x0000003c1e0c7212 */ /* 0x000fc400078e3cff */
[----:B------:R-:W-:Y:S01]  /*1a70*/  LOP3.LUT R30, R60, R30, R43, 0x96, !PT ;  /* 0x0000001e3c1e7212 */ /* 0x000fe200078e962b */
[----:B------:R3:W-:Y:S01]  /*1a80*/  STG.E.U8 desc[UR4][R2.64+0xa9], R7 ;  /* 0x0000a90702007986 */ /* 0x0007e2000c101104 */
[----:B0-----:R-:W-:Y:S02]  /*1a90*/  LOP3.LUT R29, R50, R27, RZ, 0x3c, !PT ;  /* 0x0000001b321d7212 */ /* 0x001fe400078e3cff */
[-C--:B------:R-:W-:Y:S01]  /*1aa0*/  LOP3.LUT R30, R30, R9.reuse, RZ, 0x3c, !PT ;  /* 0x000000091e1e7212 */ /* 0x080fe200078e3cff */
[----:B------:R0:W-:Y:S01]  /*1ab0*/  STG.E.U8 desc[UR4][R2.64+0xac], R17 ;  /* 0x0000ac1102007986 */ /* 0x0001e2000c101104 */
[----:B-1----:R-:W-:Y:S02]  /*1ac0*/  LOP3.LUT R23, R50, R46, R10, 0x96, !PT ;  /* 0x0000002e32177212 */ /* 0x002fe400078e960a */
[----:B--2---:R-:W-:Y:S01]  /*1ad0*/  LOP3.LUT R49, R46, R10, R53, 0x96, !PT ;  /* 0x0000000a2e317212 */ /* 0x004fe200078e9635 */
[----:B------:R1:W-:Y:S01]  /*1ae0*/  STG.E.U8 desc[UR4][R2.64+0x98], R29 ;  /* 0x0000981d02007986 */ /* 0x0003e2000c101104 */
[----:B---3--:R-:W-:-:S03]  /*1af0*/  LOP3.LUT R7, R8, R9, RZ, 0x3c, !PT ;  /* 0x0000000908077212 */ /* 0x008fc600078e3cff */
[----:B------:R2:W-:Y:S01]  /*1b00*/  STG.E.U8 desc[UR4][R2.64+0xa8], R23 ;  /* 0x0000a81702007986 */ /* 0x0005e2000c101104 */
[-C--:B------:R-:W-:Y:S02]  /*1b10*/  LOP3.LUT R8, R24, R60.reuse, RZ, 0x3c, !PT ;  /* 0x0000003c18087212 */ /* 0x080fe400078e3cff */
[----:B0-----:R-:W-:Y:S01]  /*1b20*/  LOP3.LUT R17, R12, R9, RZ, 0x3c, !PT ;  /* 0x000000090c117212 */ /* 0x001fe200078e3cff */
[----:B------:R0:W-:Y:S01]  /*1b30*/  STG.E.U8 desc[UR4][R2.64+0xad], R19 ;  /* 0x0000ad1302007986 */ /* 0x0001e2000c101104 */
[----:B------:R-:W-:Y:S02]  /*1b40*/  LOP3.LUT R12, R22, R60, RZ, 0x3c, !PT ;  /* 0x0000003c160c7212 */ /* 0x000fe400078e3cff */
[--C-:B------:R-:W-:Y:S01]  /*1b50*/  LOP3.LUT R24, R60, R24, R43.reuse, 0x96, !PT ;  /* 0x000000183c187212 */ /* 0x100fe200078e962b */
[----:B------:R3:W-:Y:S01]  /*1b60*/  STG.E.U8 desc[UR4][R2.64+0xb1], R7 ;  /* 0x0000b10702007986 */ /* 0x0007e2000c101104 */
[----:B-1----:R-:W-:Y:S02]  /*1b70*/  LOP3.LUT R29, R50, R49, RZ, 0x3c, !PT ;  /* 0x00000031321d7212 */ /* 0x002fe400078e3cff */
[----:B------:R-:W-:Y:S01]  /*1b80*/  LOP3.LUT R22, R60, R22, R43, 0x96, !PT ;  /* 0x000000163c167212 */ /* 0x000fe200078e962b */
[----:B------:R1:W-:Y:S01]  /*1b90*/  STG.E.U8 desc[UR4][R2.64+0x4e], R35 ;  /* 0x00004e2302007986 */ /* 0x0003e2000c101104 */
[----:B--2---:R-:W-:-:S02]  /*1ba0*/  LOP3.LUT R23, R50, R31, RZ, 0x3c, !PT ;  /* 0x0000001f32177212 */ /* 0x004fc400078e3cff */
[-C--:B------:R-:W-:Y:S01]  /*1bb0*/  LOP3.LUT R24, R24, R9.reuse, RZ, 0x3c, !PT ;  /* 0x0000000918187212 */ /* 0x080fe200078e3cff */
[----:B------:R2:W-:Y:S01]  /*1bc0*/  STG.E.U8 desc[UR4][R2.64+0x97], R25 ;  /* 0x0000971902007986 */ /* 0x0005e2000c101104 */
[----:B0-----:R-:W-:Y:S02]  /*1bd0*/  LOP3.LUT R19, R8, R9, RZ, 0x3c, !PT ;  /* 0x0000000908137212 */ /* 0x001fe400078e3cff */
[----:B------:R-:W-:Y:S01]  /*1be0*/  LOP3.LUT R8, R60, R51, R46, 0x96, !PT ;  /* 0x000000333c087212 */ /* 0x000fe200078e962e */
[----:B------:R0:W-:Y:S01]  /*1bf0*/  STG.E.U8 desc[UR4][R2.64+0xab], R11 ;  /* 0x0000ab0b02007986 */ /* 0x0001e2000c101104 */
[----:B---3--:R-:W-:Y:S02]  /*1c00*/  LOP3.LUT R7, R12, R9, RZ, 0x3c, !PT ;  /* 0x000000090c077212 */ /* 0x008fe400078e3cff */
[----:B------:R-:W-:Y:S01]  /*1c10*/  LOP3.LUT R12, R60, R4, R43, 0x96, !PT ;  /* 0x000000043c0c7212 */ /* 0x000fe200078e962b */
[----:B------:R3:W-:Y:S01]  /*1c20*/  STG.E.U8 desc[UR4][R2.64+0xaa], R29 ;  /* 0x0000aa1d02007986 */ /* 0x0007e2000c101104 */
[----:B-1----:R-:W-:-:S02]  /*1c30*/  LOP3.LUT R35, R43, R13, RZ, 0x3c, !PT ;  /* 0x0000000d2b237212 */ /* 0x002fc400078e3cff */
[----:B------:R-:W-:Y:S01]  /*1c40*/  LOP3.LUT R22, R22, R9, RZ, 0x3c, !PT ;  /* 0x0000000916167212 */ /* 0x000fe200078e3cff */
[----:B------:R1:W-:Y:S01]  /*1c50*/  STG.E.U8 desc[UR4][R2.64+0xaf], R21 ;  /* 0x0000af1502007986 */ /* 0x0003e2000c101104 */
[CC--:B--2---:R-:W-:Y:S02]  /*1c60*/  LOP3.LUT R25, R50.reuse, R46.reuse, R4, 0x96, !PT ;  /* 0x0000002e32197212 */ /* 0x0c4fe400078e9604 */
[CC--:B0-----:R-:W-:Y:S01]  /*1c70*/  LOP3.LUT R11, R50.reuse, R46.reuse, R59, 0x96, !PT ;  /* 0x0000002e320b7212 */ /* 0x0c1fe200078e963b */
[----:B------:R0:W-:Y:S01]  /*1c80*/  STG.E.U8 desc[UR4][R2.64+0xb0], R23 ;  /* 0x0000b01702007986 */ /* 0x0001e2000c101104 */
[----:B---3--:R-:W-:-:S03]  /*1c90*/  LOP3.LUT R29, R50, R46, R61, 0x96, !PT ;  /* 0x0000002e321d7212 */ /* 0x008fc600078e963d */
[----:B------:R2:W-:Y:S01]  /*1ca0*/  STG.E.U8 desc[UR4][R2.64+0xb9], R7 ;  /* 0x0000b90702007986 */ /* 0x0005e2000c101104 */
[----:B-1----:R-:W-:-:S03]  /*1cb0*/  LOP3.LUT R21, R50, R46, R13, 0x96, !PT ;  /* 0x0000002e32157212 */ /* 0x002fc600078e960d */
[----:B------:R1:W-:Y:S01]  /*1cc0*/  STG.E.U8 desc[UR4][R2.64+0xb5], R19 ;  /* 0x0000b51302007986 */ /* 0x0003e2000c101104 */
[----:B0-----:R-:W-:-:S03]  /*1cd0*/  LOP3.LUT R23, R8, R9, RZ, 0x3c, !PT ;  /* 0x0000000908177212 */ /* 0x001fc600078e3cff */
[----:B------:R0:W-:Y:S01]  /*1ce0*/  STG.E.U8 desc[UR4][R2.64+0x4f], R37 ;  /* 0x00004f2502007986 */ /* 0x0001e2000c101104 */
[C---:B------:R-:W-:Y:S02]  /*1cf0*/  LOP3.LUT R8, R43.reuse, R60, RZ, 0x3c, !PT ;  /* 0x0000003c2b087212 */ /* 0x040fe400078e3cff */
[----:B--2---:R-:W-:Y:S01]  /*1d00*/  LOP3.LUT R7, R43, R53, R4, 0x96, !PT ;  /* 0x000000352b077212 */ /* 0x004fe200078e9604 */
[----:B------:R2:W-:Y:S01]  /*1d10*/  STG.E.U8 desc[UR4][R2.64+0x56], R35 ;  /* 0x0000562302007986 */ /* 0x0005e2000c101104 */
[----:B-1----:R-:W-:-:S03]  /*1d20*/  LOP3.LUT R19, R50, R43, RZ, 0x3c, !PT ;  /* 0x0000002b32137212 */ /* 0x002fc600078e3cff */
[----:B------:R1:W-:Y:S01]  /*1d30*/  STG.E.U8 desc[UR4][R2.64+0xbf], R33 ;  /* 0x0000bf2102007986 */ /* 0x0003e2000c101104 */
[----:B------:R-:W-:-:S03]  /*1d40*/  LOP3.LUT R14, R7, R60, RZ, 0x3c, !PT ;  /* 0x0000003c070e7212 */ /* 0x000fc600078e3cff */
[----:B------:R3:W-:Y:S01]  /*1d50*/  STG.E.U8 desc[UR4][R2.64+0xa4], R25 ;  /* 0x0000a41902007986 */ /* 0x0007e2000c101104 */
[----:B0-----:R-:W-:-:S03]  /*1d60*/  LOP3.LUT R37, R43, 0x1ff, R55, 0x78, !PT ;  /* 0x000001ff2b257812 */ /* 0x001fc600078e7837 */
[----:B------:R0:W-:Y:S01]  /*1d70*/  STG.E.U8 desc[UR4][R2.64+0xb2], R11 ;  /* 0x0000b20b02007986 */ /* 0x0001e2000c101104 */
[-CC-:B--2---:R-:W-:Y:S02]  /*1d80*/  LOP3.LUT R35, R9, R16.reuse, R43.reuse, 0x96, !PT ;  /* 0x0000001009237212 */ /* 0x184fe400078e962b */
[----:B------:R-:W-:Y:S01]  /*1d90*/  LOP3.LUT R16, R60, R16, R43, 0x96, !PT ;  /* 0x000000103c107212 */ /* 0x000fe200078e962b */
[----:B------:R2:W-:Y:S01]  /*1da0*/  STG.E.U8 desc[UR4][R2.64+0xb3], R17 ;  /* 0x0000b31102007986 */ /* 0x0005e2000c101104 */
[-C--:B-1----:R-:W-:Y:S02]  /*1db0*/  LOP3.LUT R33, R50, R46.reuse, RZ, 0x3c, !PT ;  /* 0x0000002e32217212 */ /* 0x082fe400078e3cff */
[----:B------:R-:W-:Y:S01]  /*1dc0*/  LOP3.LUT R16, R16, R9, RZ, 0x3c, !PT ;  /* 0x0000000910107212 */ /* 0x000fe200078e3cff */
[----:B------:R1:W-:Y:S01]  /*1dd0*/  STG.E.U8 desc[UR4][R2.64+0xb4], R29 ;  /* 0x0000b41d02007986 */ /* 0x0003e2000c101104 */
[----:B---3--:R-:W-:-:S03]  /*1de0*/  LOP3.LUT R25, R50, R46, R57, 0x96, !PT ;  /* 0x0000002e32197212 */ /* 0x008fc600078e9639 */
[----:B------:R3:W-:Y:S01]  /*1df0*/  STG.E.U8 desc[UR4][R2.64+0xb6], R21 ;  /* 0x0000b61502007986 */ /* 0x0007e2000c101104 */
[CC--:B0-----:R-:W-:Y:S02]  /*1e00*/  LOP3.LUT R11, R50.reuse, R46.reuse, R41, 0x96, !PT ;  /* 0x0000002e320b7212 */ /* 0x0c1fe400078e9629 */
[----:B--2---:R-:W-:Y:S01]  /*1e10*/  LOP3.LUT R17, R50, R46, R39, 0x96, !PT ;  /* 0x0000002e32117212 */ /* 0x004fe200078e9627 */
[----:B------:R0:W-:Y:S01]  /*1e20*/  STG.E.U8 desc[UR4][R2.64+0xc0], R19 ;  /* 0x0000c01302007986 */ /* 0x0001e2000c101104 */
[----:B-1----:R-:W-:-:S03]  /*1e30*/  LOP3.LUT R29, R8, R9, RZ, 0x3c, !PT ;  /* 0x00000009081d7212 */ /* 0x002fc600078e3cff */
[----:B------:R1:W-:Y:S01]  /*1e40*/  STG.E.U8 desc[UR4][R2.64+0x50], R37 ;  /* 0x0000502502007986 */ /* 0x0003e2000c101104 */
[----:B------:R-:W-:Y:S02]  /*1e50*/  LOP3.LUT R8, R60, R53, R43, 0x96, !PT ;  /* 0x000000353c087212 */ /* 0x000fe400078e962b */
[C---:B---3--:R-:W-:Y:S01]  /*1e60*/  LOP3.LUT R21, R43.reuse, R4, R53, 0x96, !PT ;  /* 0x000000042b157212 */ /* 0x048fe200078e9635 */
[----:B------:R2:W-:Y:S01]  /*1e70*/  STG.E.U8 desc[UR4][R2.64+0x67], R35 ;  /* 0x0000672302007986 */ /* 0x0005e2000c101104 */
[----:B------:R-:W-:Y:S02]  /*1e80*/  LOP3.LUT R7, R8, R9, RZ, 0x3c, !PT ;  /* 0x0000000908077212 */ /* 0x000fe400078e3cff */
[----:B------:R-:W-:Y:S01]  /*1e90*/  LOP3.LUT R8, R60, R15, R43, 0x96, !PT ;  /* 0x0000000f3c087212 */ /* 0x000fe200078e962b */
[----:B------:R3:W-:Y:S01]  /*1ea0*/  STG.E.U8 desc[UR4][R2.64+0xa0], R33 ;  /* 0x0000a02102007986 */ /* 0x0007e2000c101104 */
[----:B0-----:R-:W-:Y:S02]  /*1eb0*/  LOP3.LUT R19, R50, R21, RZ, 0x3c, !PT ;  /* 0x0000001532137212 */ /* 0x001fe400078e3cff */
[----:B------:R-:W-:Y:S01]  /*1ec0*/  LOP3.LUT R21, R14, R9, RZ, 0x3c, !PT ;  /* 0x000000090e157212 */ /* 0x000fe200078e3cff */
[----:B------:R0:W-:Y:S01]  /*1ed0*/  STG.E.U8 desc[UR4][R2.64+0xae], R25 ;  /* 0x0000ae1902007986 */ /* 0x0001e2000c101104 */
[----:B-1----:R-:W-:-:S02]  /*1ee0*/  LOP3.LUT R37, R43, R49, RZ, 0x3c, !PT ;  /* 0x000000312b257212 */ /* 0x002fc400078e3cff */
[CC--:B------:R-:W-:Y:S01]  /*1ef0*/  LOP3.LUT R15, R50.reuse, R43.reuse, R10, 0x96, !PT ;  /* 0x0000002b320f7212 */ /* 0x0c0fe200078e960a */
[----:B------:R1:W-:Y:S01]  /*1f00*/  STG.E.U8 desc[UR4][R2.64+0xbc], R11 ;  /* 0x0000bc0b02007986 */ /* 0x0003e2000c101104 */
[CC--:B--2---:R-:W-:Y:S02]  /*1f10*/  LOP3.LUT R35, R50.reuse, R43.reuse, R53, 0x96, !PT ;  /* 0x0000002b32237212 */ /* 0x0c4fe400078e9635 */
[CC--:B------:R-:W-:Y:S01]  /*1f20*/  LOP3.LUT R14, R50.reuse, R43.reuse, R61, 0x96, !PT ;  /* 0x0000002b320e7212 */ /* 0x0c0fe200078e963d */
[----:B------:R2:W-:Y:S01]  /*1f30*/  STG.E.U8 desc[UR4][R2.64+0xbe], R17 ;  /* 0x0000be1102007986 */ /* 0x0005e2000c101104 */
[CC--:B---3--:R-:W-:Y:S02]  /*1f40*/  LOP3.LUT R33, R50.reuse, R46.reuse, R5, 0x96, !PT ;  /* 0x0000002e32217212 */ /* 0x0c8fe400078e9605 */
[C---:B0-----:R-:W-:Y:S01]  /*1f50*/  LOP3.LUT R25, R50.reuse, R46, R27, 0x96, !PT ;  /* 0x0000002e32197212 */ /* 0x041fe200078e961b */
[----:B------:R0:W-:Y:S01]  /*1f60*/  STG.E.U8 desc[UR4][R2.64+0x6a], R37 ;  /* 0x00006a2502007986 */ /* 0x0001e2000c101104 */
[----:B-1----:R-:W-:-:S03]  /*1f70*/  LOP3.LUT R11, R50, R43, R4, 0x96, !PT ;  /* 0x0000002b320b7212 */ /* 0x002fc600078e9604 */
[----:B------:R1:W-:Y:S01]  /*1f80*/  STG.E.U8 desc[UR4][R2.64+0xb7], R23 ;  /* 0x0000b71702007986 */ /* 0x0003e2000c101104 */
[----:B--2---:R-:W-:-:S03]  /*1f90*/  LOP3.LUT R17, R12, R9, RZ, 0x3c, !PT ;  /* 0x000000090c117212 */ /* 0x004fc600078e3cff */
[----:B------:R2:W-:Y:S01]  /*1fa0*/  STG.E.U8 desc[UR4][R2.64+0xb8], R25 ;  /* 0x0000b81902007986 */ /* 0x0005e2000c101104 */
[----:B------:R-:W-:Y:S02]  /*1fb0*/  LOP3.LUT R12, R60, R51, R43, 0x96, !PT ;  /* 0x000000333c0c7212 */ /* 0x000fe400078e962b */
[----:B------:R-:W-:Y:S01]  /*1fc0*/  LOP3.LUT R51, R8, R9, RZ, 0x3c, !PT ;  /* 0x0000000908337212 */ /* 0x000fe200078e3cff */
[----:B------:R3:W-:Y:S01]  /*1fd0*/  STG.E.U8 desc[UR4][R2.64+0xba], R33 ;  /* 0x0000ba2102007986 */ /* 0x0007e2000c101104 */
[CC--:B0-----:R-:W-:Y:S02]  /*1fe0*/  LOP3.LUT R37, R43.reuse, R46.reuse, R4, 0x96, !PT ;  /* 0x0000002e2b257212 */ /* 0x0c1fe400078e9604 */
[----:B------:R-:W-:Y:S01]  /*1ff0*/  LOP3.LUT R8, R50, R43, R59, 0x96, !PT ;  /* 0x0000002b32087212 */ /* 0x000fe200078e963b */
[----:B------:R0:W-:Y:S01]  /*2000*/  STG.E.U8 desc[UR4][R2.64+0xc1], R29 ;  /* 0x0000c11d02007986 */ /* 0x0001e2000c101104 */
[CC--:B-1----:R-:W-:Y:S02]  /*2010*/  LOP3.LUT R23, R43.reuse, R46.reuse, R13, 0x96, !PT ;  /* 0x0000002e2b177212 */ /* 0x0c2fe400078e960d */
[----:B------:R-:W-:Y:S01]  /*2020*/  LOP3.LUT R52, R12, R9, RZ, 0x3c, !PT ;  /* 0x000000090c347212 */ /* 0x000fe200078e3cff */
[----:B------:R1:W-:Y:S01]  /*2030*/  STG.E.U8 desc[UR4][R2.64+0xc2], R35 ;  /* 0x0000c22302007986 */ /* 0x0003e2000c101104 */
[----:B--2---:R-:W-:-:S02]  /*2040*/  LOP3.LUT R25, R43, R46, R61, 0x96, !PT ;  /* 0x0000002e2b197212 */ /* 0x004fc400078e963d */
[--C-:B------:R-:W-:Y:S01]  /*2050*/  LOP3.LUT R12, R55, R4, R10.reuse, 0x96, !PT ;  /* 0x00000004370c7212 */ /* 0x100fe200078e960a */
[----:B------:R2:W-:Y:S01]  /*2060*/  STG.E.U8 desc[UR4][R2.64+0xc3], R7 ;  /* 0x0000c30702007986 */ /* 0x0005e2000c101104 */
[CCC-:B---3--:R-:W-:Y:S02]  /*2070*/  LOP3.LUT R33, R43.reuse, R46.reuse, R57.reuse, 0x96, !PT ;  /* 0x0000002e2b217212 */ /* 0x1c8fe400078e9639 */
[----:B------:R-:W-:Y:S01]  /*2080*/  LOP3.LUT R57, R50, R43, R57, 0x96, !PT ;  /* 0x0000002b32397212 */ /* 0x000fe200078e9639 */
[----:B------:R3:W-:Y:S01]  /*2090*/  STG.E.U8 desc[UR4][R2.64+0xc4], R11 ;  /* 0x0000c40b02007986 */ /* 0x0007e2000c101104 */
[C---:B0-----:R-:W-:Y:S02]  /*20a0*/  LOP3.LUT R29, R43.reuse, R46, R59, 0x96, !PT ;  /* 0x0000002e2b1d7212 */ /* 0x041fe400078e963b */
[C-C-:B------:R-:W-:Y:S01]  /*20b0*/  LOP3.LUT R61, R43.reuse, R4, R10.reuse, 0x96, !PT ;  /* 0x000000042b3d7212 */ /* 0x140fe200078e960a */
[----:B------:R0:W-:Y:S01]  /*20c0*/  STG.E.U8 desc[UR4][R2.64+0xc5], R17 ;  /* 0x0000c51102007986 */ /* 0x0001e2000c101104 */
[----:B-1----:R-:W-:-:S02]  /*20d0*/  LOP3.LUT R35, R43, R46, R10, 0x96, !PT ;  /* 0x0000002e2b237212 */ /* 0x002fc400078e960a */
[C---:B------:R-:W-:Y:S01]  /*20e0*/  LOP3.LUT R59, R43.reuse, R4, R55, 0x96, !PT ;  /* 0x000000042b3b7212 */ /* 0x040fe200078e9637 */
[----:B------:R1:W-:Y:S01]  /*20f0*/  STG.E.U8 desc[UR4][R2.64+0xc6], R19 ;  /* 0x0000c61302007986 */ /* 0x0003e2000c101104 */
[C---:B--2---:R-:W-:Y:S02]  /*2100*/  LOP3.LUT R7, R43.reuse, R46, R53, 0x96, !PT ;  /* 0x0000002e2b077212 */ /* 0x044fe400078e9635 */
[----:B------:R-:W-:Y:S01]  /*2110*/  LOP3.LUT R12, R60, R12, R43, 0x96, !PT ;  /* 0x0000000c3c0c7212 */ /* 0x000fe200078e962b */
[----:B------:R2:W-:Y:S01]  /*2120*/  STG.E.U8 desc[UR4][R2.64+0xc7], R21 ;  /* 0x0000c71502007986 */ /* 0x0005e2000c101104 */
[CC--:B---3--:R-:W-:Y:S02]  /*2130*/  LOP3.LUT R11, R43.reuse, R46.reuse, R39, 0x96, !PT ;  /* 0x0000002e2b0b7212 */ /* 0x0c8fe400078e9627 */
[----:B------:R-:W-:Y:S01]  /*2140*/  LOP3.LUT R12, R12, R9, RZ, 0x3c, !PT ;  /* 0x000000090c0c7212 */ /* 0x000fe200078e3cff */
[----:B------:R-:W-:Y:S01]  /*2150*/  STG.E.U8 desc[UR4][R2.64+0x2], R53 ;  /* 0x0000023502007986 */ /* 0x000fe2000c101104 */
[----:B0-----:R-:W-:-:S02]  /*2160*/  LOP3.LUT R17, R43, R46, R41, 0x96, !PT ;  /* 0x0000002e2b117212 */ /* 0x001fc400078e9629 */
[CC--:B-1----:R-:W-:Y:S01]  /*2170*/  LOP3.LUT R19, R43.reuse, R46.reuse, R5, 0x96, !PT ;  /* 0x0000002e2b137212 */ /* 0x0c2fe200078e9605 */
[----:B------:R-:W-:Y:S01]  /*2180*/  STG.E.U8 desc[UR4][R2.64+0x4], R4 ;  /* 0x0000040402007986 */ /* 0x000fe2000c101104 */
[----:B--2---:R-:W-:-:S03]  /*2190*/  LOP3.LUT R21, R43, R46, R27, 0x96, !PT ;  /* 0x0000002e2b157212 */ /* 0x004fc600078e961b */
[----:B------:R-:W-:Y:S01]  /*21a0*/  STG.E.U8 desc[UR4][R2.64+0x8], R10 ;  /* 0x0000080a02007986 */ /* 0x000fe2000c101104 */
[----:B------:R-:W-:-:S03]  /*21b0*/  LOP3.LUT R27, R50, R43, R27, 0x96, !PT ;  /* 0x0000002b321b7212 */ /* 0x000fc600078e961b */
[----:B------:R0:W-:Y:S04]  /*21c0*/  STG.E.U8 desc[UR4][R2.64+0x1e], R39 ;  /* 0x00001e2702007986 */ /* 0x0001e8000c101104 */
[----:B------:R1:W-:Y:S04]  /*21d0*/  STG.E.U8 desc[UR4][R2.64+0x16], R13 ;  /* 0x0000160d02007986 */ /* 0x0003e8000c101104 */
[----:B------:R2:W-:Y:S04]  /*21e0*/  STG.E.U8 desc[UR4][R2.64+0x1a], R5 ;  /* 0x00001a0502007986 */ /* 0x0005e8000c101104 */
[----:B------:R3:W-:Y:S01]  /*21f0*/  STG.E.U8 desc[UR4][R2.64+0x1c], R41 ;  /* 0x00001c2902007986 */ /* 0x0007e2000c101104 */
[----:B0-----:R-:W-:-:S03]  /*2200*/  LOP3.LUT R39, R50, R43, R39, 0x96, !PT ;  /* 0x0000002b32277212 */ /* 0x001fc600078e9627 */
[----:B------:R-:W-:Y:S01]  /*2210*/  STG.E.U8 desc[UR4][R2.64+0x20], R46 ;  /* 0x0000202e02007986 */ /* 0x000fe2000c101104 */
[----:B-1----:R-:W-:-:S03]  /*2220*/  LOP3.LUT R13, R43, R10, R53, 0x96, !PT ;  /* 0x0000000a2b0d7212 */ /* 0x002fc600078e9635 */
[----:B------:R0:W-:Y:S01]  /*2230*/  STG.E.U8 desc[UR4][R2.64+0x26], R47 ;  /* 0x0000262f02007986 */ /* 0x0001e2000c101104 */
[C---:B--2---:R-:W-:Y:S02]  /*2240*/  LOP3.LUT R5, R50.reuse, R43, R5, 0x96, !PT ;  /* 0x0000002b32057212 */ /* 0x044fe400078e9605 */
[C---:B------:R-:W-:Y:S01]  /*2250*/  LOP3.LUT R13, R50.reuse, R13, RZ, 0x3c, !PT ;  /* 0x0000000d320d7212 */ /* 0x040fe200078e3cff */
[----:B------:R1:W-:Y:S01]  /*2260*/  STG.E.U8 desc[UR4][R2.64+0x2a], R49 ;  /* 0x00002a3102007986 */ /* 0x0003e2000c101104 */
[----:B---3--:R-:W-:-:S03]  /*2270*/  LOP3.LUT R41, R50, R43, R41, 0x96, !PT ;  /* 0x0000002b32297212 */ /* 0x008fc600078e9629 */
[----:B------:R2:W-:Y:S04]  /*2280*/  STG.E.U8 desc[UR4][R2.64+0x2c], R45 ;  /* 0x00002c2d02007986 */ /* 0x0005e8000c101104 */
[----:B------:R3:W-:Y:S01]  /*2290*/  STG.E.U8 desc[UR4][R2.64+0x30], R31 ;  /* 0x0000301f02007986 */ /* 0x0007e2000c101104 */
[----:B0-----:R-:W-:-:S03]  /*22a0*/  LOP3.LUT R47, R50, R43, R47, 0x96, !PT ;  /* 0x0000002b322f7212 */ /* 0x001fc600078e962f */
[----:B------:R-:W-:Y:S01]  /*22b0*/  STG.E.U8 desc[UR4][R2.64+0x40], R43 ;  /* 0x0000402b02007986 */ /* 0x000fe2000c101104 */
[----:B-1----:R-:W-:-:S03]  /*22c0*/  LOP3.LUT R49, R50, R43, R49, 0x96, !PT ;  /* 0x0000002b32317212 */ /* 0x002fc600078e9631 */
[----:B------:R0:W-:Y:S01]  /*22d0*/  STG.E.U8 desc[UR4][R2.64+0x62], R7 ;  /* 0x0000620702007986 */ /* 0x0001e2000c101104 */
[----:B--2---:R-:W-:-:S03]  /*22e0*/  LOP3.LUT R45, R50, R43, R45, 0x96, !PT ;  /* 0x0000002b322d7212 */ /* 0x004fc600078e962d */
[----:B------:R1:W-:Y:S01]  /*22f0*/  STG.E.U8 desc[UR4][R2.64+0x64], R37 ;  /* 0x0000642502007986 */ /* 0x0003e2000c101104 */
[----:B---3--:R-:W-:-:S03]  /*2300*/  LOP3.LUT R31, R50, R43, R31, 0x96, !PT ;  /* 0x0000002b321f7212 */ /* 0x008fc600078e961f */
[----:B------:R2:W-:Y:S04]  /*2310*/  STG.E.U8 desc[UR4][R2.64+0x68], R35 ;  /* 0x0000682302007986 */ /* 0x0005e8000c101104 */
[----:B------:R3:W-:Y:S01]  /*2320*/  STG.E.U8 desc[UR4][R2.64+0x6e], R33 ;  /* 0x00006e2102007986 */ /* 0x0007e2000c101104 */
[----:B0-----:R-:W-:-:S03]  /*2330*/  LOP3.LUT R7, R50, R7, RZ, 0x3c, !PT ;  /* 0x0000000732077212 */ /* 0x001fc600078e3cff */
[----:B------:R0:W-:Y:S01]  /*2340*/  STG.E.U8 desc[UR4][R2.64+0x72], R29 ;  /* 0x0000721d02007986 */ /* 0x0001e2000c101104 */
[----:B-1----:R-:W-:-:S03]  /*2350*/  LOP3.LUT R37, R50, R37, RZ, 0x3c, !PT ;  /* 0x0000002532257212 */ /* 0x002fc600078e3cff */
[----:B------:R1:W-:Y:S01]  /*2360*/  STG.E.U8 desc[UR4][R2.64+0x74], R25 ;  /* 0x0000741902007986 */ /* 0x0003e2000c101104 */
[----:B--2---:R-:W-:-:S03]  /*2370*/  LOP3.LUT R35, R50, R35, RZ, 0x3c, !PT ;  /* 0x0000002332237212 */ /* 0x004fc600078e3cff */
[----:B------:R2:W-:Y:S01]  /*2380*/  STG.E.U8 desc[UR4][R2.64+0x76], R23 ;  /* 0x0000761702007986 */ /* 0x0005e2000c101104 */
[----:B---3--:R-:W-:-:S03]  /*2390*/  LOP3.LUT R33, R50, R33, RZ, 0x3c, !PT ;  /* 0x0000002132217212 */ /* 0x008fc600078e3cff */
        /* <DEDUP_REMOVED lines=8> */
[----:B------:R-:W-:Y:S01]  /*2420*/  STG.E.U8 desc[UR4][R2.64+0x80], R50 ;  /* 0x0000803202007986 */ /* 0x000fe2000c101104 */
[----:B0-----:R-:W-:-:S03]  /*2430*/  LOP3.LUT R19, R50, R19, RZ, 0x3c, !PT ;  /* 0x0000001332137212 */ /* 0x001fc600078e3cff */
[----:B------:R0:W-:Y:S01]  /*2440*/  STG.E.U8 desc[UR4][R2.64+0xc8], R15 ;  /* 0x0000c80f02007986 */ /* 0x0001e2000c101104 */
[----:B-1----:R-:W-:-:S03]  /*2450*/  LOP3.LUT R17, R50, R17, RZ, 0x3c, !PT ;  /* 0x0000001132117212 */ /* 0x002fc600078e3cff */
[----:B------:R1:W-:Y:S01]  /*2460*/  STG.E.U8 desc[UR4][R2.64+0xce], R57 ;  /* 0x0000ce3902007986 */ /* 0x0003e2000c101104 */
[----:B--2---:R-:W-:-:S03]  /*2470*/  LOP3.LUT R11, R50, R11, RZ, 0x3c, !PT ;  /* 0x0000000b320b7212 */ /* 0x004fc600078e3cff */
[----:B------:R2:W-:Y:S04]  /*2480*/  STG.E.U8 desc[UR4][R2.64+0xcf], R51 ;  /* 0x0000cf3302007986 */ /* 0x0005e8000c101104 */
[----:B------:R3:W-:Y:S01]  /*2490*/  STG.E.U8 desc[UR4][R2.64+0xd2], R8 ;  /* 0x0000d20802007986 */ /* 0x0007e2000c101104 */
[C---:B0-----:R-:W-:Y:S02]  /*24a0*/  LOP3.LUT R15, R43.reuse, R10, R4, 0x96, !PT ;  /* 0x0000000a2b0f7212 */ /* 0x041fe400078e9604 */
[----:B------:R-:W-:Y:S01]  /*24b0*/  LOP3.LUT R4, R6, R60, RZ, 0x3c, !PT ;  /* 0x0000003c06047212 */ /* 0x000fe200078e3cff */
[----:B------:R0:W-:Y:S01]  /*24c0*/  STG.E.U8 desc[UR4][R2.64+0xd4], R14 ;  /* 0x0000d40e02007986 */ /* 0x0001e2000c101104 */
[CC--:B-1----:R-:W-:Y:S02]  /*24d0*/  LOP3.LUT R57, R43.reuse, R53.reuse, R10, 0x96, !PT ;  /* 0x000000352b397212 */ /* 0x0c2fe400078e960a */
[C-C-:B------:R-:W-:Y:S01]  /*24e0*/  LOP3.LUT R53, R43.reuse, R53, R55.reuse, 0x96, !PT ;  /* 0x000000352b357212 */ /* 0x140fe200078e9637 */
[----:B------:R1:W-:Y:S01]  /*24f0*/  STG.E.U8 desc[UR4][R2.64+0xd6], R42 ;  /* 0x0000d62a02007986 */ /* 0x0003e2000c101104 */
[----:B--2---:R-:W-:-:S02]  /*2500*/  LOP3.LUT R51, R43, R10, R55, 0x96, !PT ;  /* 0x0000000a2b337212 */ /* 0x004fc400078e9637 */
[----:B------:R-:W-:Y:S01]  /*2510*/  LOP3.LUT R10, R60, R10, R43, 0x96, !PT ;  /* 0x0000000a3c0a7212 */ /* 0x000fe200078e962b */
[----:B------:R2:W-:Y:S01]  /*2520*/  STG.E.U8 desc[UR4][R2.64+0xd7], R52 ;  /* 0x0000d73402007986 */ /* 0x0005e2000c101104 */
[-C--:B---3--:R-:W-:Y:S02]  /*2530*/  LOP3.LUT R8, R57, R60.reuse, RZ, 0x3c, !PT ;  /* 0x0000003c39087212 */ /* 0x088fe400078e3cff */
[-C--:B------:R-:W-:Y:S01]  /*2540*/  LOP3.LUT R54, R53, R60.reuse, RZ, 0x3c, !PT ;  /* 0x0000003c35367212 */ /* 0x080fe200078e3cff */
[----:B------:R3:W-:Y:S01]  /*2550*/  STG.E.U8 desc[UR4][R2.64+0xd8], R27 ;  /* 0x0000d81b02007986 */ /* 0x0007e2000c101104 */
[-C--:B0-----:R-:W-:Y:S02]  /*2560*/  LOP3.LUT R14, R59, R60.reuse, RZ, 0x3c, !PT ;  /* 0x0000003c3b0e7212 */ /* 0x081fe400078e3cff */
[-C--:B------:R-:W-:Y:S01]  /*2570*/  LOP3.LUT R56, R51, R60.reuse, RZ, 0x3c, !PT ;  /* 0x0000003c33387212 */ /* 0x080fe200078e3cff */
[----:B------:R3:W-:Y:S01]  /*2580*/  STG.E.U8 desc[UR4][R2.64+0xda], R5 ;  /* 0x0000da0502007986 */ /* 0x0007e2000c101104 */
[----:B-1----:R-:W-:-:S02]  /*2590*/  LOP3.LUT R42, R61, R60, RZ, 0x3c, !PT ;  /* 0x0000003c3d2a7212 */ /* 0x002fc400078e3cff */
[----:B------:R-:W-:Y:S01]  /*25a0*/  LOP3.LUT R6, R43, 0x1ff, R55, 0x78, !PT ;  /* 0x000001ff2b067812 */ /* 0x000fe200078e7837 */
[----:B------:R3:W-:Y:S01]  /*25b0*/  STG.E.U8 desc[UR4][R2.64+0xdc], R41 ;  /* 0x0000dc2902007986 */ /* 0x0007e2000c101104 */
[C-C-:B--2---:R-:W-:Y:S02]  /*25c0*/  LOP3.LUT R52, R60.reuse, R55, R43.reuse, 0x96, !PT ;  /* 0x000000373c347212 */ /* 0x144fe400078e962b */
[----:B------:R-:W-:Y:S01]  /*25d0*/  LOP3.LUT R60, R60, R46, R43, 0x96, !PT ;  /* 0x0000002e3c3c7212 */ /* 0x000fe200078e962b */
[----:B------:R3:W-:Y:S01]  /*25e0*/  STG.E.U8 desc[UR4][R2.64+0xde], R39 ;  /* 0x0000de2702007986 */ /* 0x0007e2000c101104 */
[-C--:B------:R-:W-:Y:S02]  /*25f0*/  LOP3.LUT R53, R4, R9.reuse, RZ, 0x3c, !PT ;  /* 0x0000000904357212 */ /* 0x080fe400078e3cff */
[-C--:B------:R-:W-:Y:S01]  /*2600*/  LOP3.LUT R55, R44, R9.reuse, RZ, 0x3c, !PT ;  /* 0x000000092c377212 */ /* 0x080fe200078e3cff */
[----:B------:R3:W-:Y:S01]  /*2610*/  STG.E.U8 desc[UR4][R2.64+0xe2], R7 ;  /* 0x0000e20702007986 */ /* 0x0007e2000c101104 */
[----:B------:R-:W-:-:S02]  /*2620*/  LOP3.LUT R57, R40, R9, RZ, 0x3c, !PT ;  /* 0x0000000928397212 */ /* 0x000fc400078e3cff */
[-C--:B------:R-:W-:Y:S01]  /*2630*/  LOP3.LUT R59, R38, R9.reuse, RZ, 0x3c, !PT ;  /* 0x00000009263b7212 */ /* 0x080fe200078e3cff */
[----:B------:R3:W-:Y:S01]  /*2640*/  STG.E.U8 desc[UR4][R2.64+0xdf], R53 ;  /* 0x0000df3502007986 */ /* 0x0007e2000c101104 */
[-C--:B------:R-:W-:Y:S02]  /*2650*/  LOP3.LUT R61, R34, R9.reuse, RZ, 0x3c, !PT ;  /* 0x00000009223d7212 */ /* 0x080fe400078e3cff */
[-C--:B------:R-:W-:Y:S01]  /*2660*/  LOP3.LUT R60, R60, R9.reuse, RZ, 0x3c, !PT ;  /* 0x000000093c3c7212 */ /* 0x080fe200078e3cff */
        /* <DEDUP_REMOVED lines=10> */
[----:B------:R-:W-:Y:S02]  /*2710*/  LOP3.LUT R56, R56, R9, RZ, 0x3c, !PT ;  /* 0x0000000938387212 */ /* 0x000fe400078e3cff */
[C---:B------:R-:W-:Y:S01]  /*2720*/  LOP3.LUT R43, R50.reuse, R43, R46, 0x96, !PT ;  /* 0x0000002b322b7212 */ /* 0x040fe200078e962e */
[----:B------:R3:W-:Y:S01]  /*2730*/  STG.E.U8 desc[UR4][R2.64+0xe6], R47 ;  /* 0x0000e62f02007986 */ /* 0x0007e2000c101104 */
[----:B------:R-:W-:-:S02]  /*2740*/  LOP3.LUT R15, R50, R15, RZ, 0x3c, !PT ;  /* 0x0000000f320f7212 */ /* 0x000fc400078e3cff */
[----:B------:R-:W-:Y:S01]  /*2750*/  LOP3.LUT R51, R50, R6, RZ, 0x3c, !PT ;  /* 0x0000000632337212 */ /* 0x000fe200078e3cff */
[----:B------:R3:W-:Y:S01]  /*2760*/  STG.E.U8 desc[UR4][R2.64+0xe7], R16 ;  /* 0x0000e71002007986 */ /* 0x0007e2000c101104 */
[----:B------:R-:W-:-:S03]  /*2770*/  LOP3.LUT R9, R48, R9, RZ, 0x3c, !PT ;  /* 0x0000000930097212 */ /* 0x000fc600078e3cff */
[----:B------:R3:W-:Y:S04]  /*2780*/  STG.E.U8 desc[UR4][R2.64+0xe8], R35 ;  /* 0x0000e82302007986 */ /* 0x0007e8000c101104 */
        /* <DEDUP_REMOVED lines=35> */
[----:B------:R3:W-:Y:S01]  /*29c0*/  STG.E.U8 desc[UR4][R2.64+0xff], R9 ;  /* 0x0000ff0902007986 */ /* 0x0007e2000c101104 */
[----:B------:R-:W-:Y:S05]  /*29d0*/  @P0 BRA `(.L_x_18) ;  /* 0xffffffd400980947 */ /* 0x000fea000383ffff */
[----:B------:R-:W-:Y:S05]  /*29e0*/  EXIT ;  /* 0x000000000000794d */ /* 0x000fea0003800000 */
.L_x_19:
        /* <DEDUP_REMOVED lines=9> */
.L_x_24:


//--------------------- .nv.global.init           --------------------------
	.section	.nv.global.init,"aw",@progbits
	.align	4
.nv.global.init:
	.type		mrg32k3aM1SubSeq,@object
	.size		mrg32k3aM1SubSeq,(mrg32k3aM2SubSeq - mrg32k3aM1SubSeq)
mrg32k3aM1SubSeq:
        /* <DEDUP_REMOVED lines=126> */
	.type		mrg32k3aM2SubSeq,@object
	.size		mrg32k3aM2SubSeq,(mrg32k3aM1 - mrg32k3aM2SubSeq)
mrg32k3aM2SubSeq:
        /* <DEDUP_REMOVED lines=126> */
	.type		mrg32k3aM1,@object
	.size		mrg32k3aM1,(mrg32k3aM1Seq - mrg32k3aM1)
mrg32k3aM1:
        /* <DEDUP_REMOVED lines=144> */
	.type		mrg32k3aM1Seq,@object
	.size		mrg32k3aM1Seq,(mrg32k3aM2 - mrg32k3aM1Seq)
mrg32k3aM1Seq:
        /* <DEDUP_REMOVED lines=144> */
	.type		mrg32k3aM2,@object
	.size		mrg32k3aM2,(mrg32k3aM2Seq - mrg32k3aM2)
mrg32k3aM2:
        /* <DEDUP_REMOVED lines=144> */
	.type		mrg32k3aM2Seq,@object
	.size		mrg32k3aM2Seq,(precalc_xorwow_matrix - mrg32k3aM2Seq)
mrg32k3aM2Seq:
        /* <DEDUP_REMOVED lines=144> */
	.type		precalc_xorwow_matrix,@object
	.size		precalc_xorwow_matrix,(precalc_xorwow_offset_matrix - precalc_xorwow_matrix)
precalc_xorwow_matrix:
        /* <DEDUP_REMOVED lines=6400> */
	.type		precalc_xorwow_offset_matrix,@object
	.size		precalc_xorwow_offset_matrix,(.L_1 - precalc_xorwow_offset_matrix)
precalc_xorwow_offset_matrix:
        /* <DEDUP_REMOVED lines=6400> */
.L_1:


//--------------------- .nv.shared.reserved.0     --------------------------
	.section	.nv.shared.reserved.0,"aw",@nobits
	.weak		__nv_reservedSMEM_offset_0_alias
	.size		__nv_reservedSMEM_offset_0_alias, 0, 64
	.other		__nv_reservedSMEM_offset_0_alias,@"STO_CUDA_RESERVED_SHARED STV_DEFAULT"
__nv_reservedSMEM_offset_0_alias:
	.zero		0
	.zero		64


//--------------------- .nv.global                --------------------------
	.section	.nv.global,"aw",@nobits
.nv.global:
	.type		gmul_table,@object
	.size		gmul_table,(.L_9 - gmul_table)
gmul_table:
	.zero		65536
.L_9:


//--------------------- .nv.constant0._Z13tryDecryptAESPKhS0_PhPbS1_S1_ --------------------------
	.section	.nv.constant0._Z13tryDecryptAESPKhS0_PhPbS1_S1_,"a",@progbits
	.sectionflags	@""
	.align	4
.nv.constant0._Z13tryDecryptAESPKhS0_PhPbS1_S1_:
	.zero		944


//--------------------- .nv.constant0._Z17generate_aes_keysPhiy --------------------------
	.section	.nv.constant0._Z17generate_aes_keysPhiy,"a",@progbits
	.sectionflags	@""
	.align	4
.nv.constant0._Z17generate_aes_keysPhiy:
	.zero		920


//--------------------- .nv.constant0._Z28generate_sequential_aes_keysPhiS_ --------------------------
	.section	.nv.constant0._Z28generate_sequential_aes_keysPhiS_,"a",@progbits
	.sectionflags	@""
	.align	4
.nv.constant0._Z28generate_sequential_aes_keysPhiS_:
	.zero		920


//--------------------- .nv.constant0._Z20initialize_start_keyPhy --------------------------
	.section	.nv.constant0._Z20initialize_start_keyPhy,"a",@progbits
	.sectionflags	@""
	.align	4
.nv.constant0._Z20initialize_start_keyPhy:
	.zero		912


//--------------------- .nv.constant0._Z28precompute_gmul_table_aes128v --------------------------
	.section	.nv.constant0._Z28precompute_gmul_table_aes128v,"a",@progbits
	.sectionflags	@""
	.align	4
.nv.constant0._Z28precompute_gmul_table_aes128v:
	.zero		896


//--------------------- SYMBOLS --------------------------

	.type		.nv.reservedSmem.offset0,@object
	.size		.nv.reservedSmem.offset0,0x4
